//
// Generated by NVIDIA NVVM Compiler
//
// Compiler Build ID: CL-36424714
// Cuda compilation tools, release 13.0, V13.0.88
// Based on NVVM 20.0.0
//

.version 9.0
.target sm_100
.address_size 64

	// .globl	_Z8generatejP17curandStateXORWOWPi
.global .align 4 .b8 precalc_xorwow_matrix[102400];
.global .align 4 .b8 precalc_xorwow_offset_matrix[102400];
.global .align 4 .b8 mrg32k3aM1[2304];
.global .align 4 .b8 mrg32k3aM2[2304];
.global .align 4 .b8 mrg32k3aM1SubSeq[2016];
.global .align 4 .b8 mrg32k3aM2SubSeq[2016];
.global .align 4 .b8 mrg32k3aM1Seq[2304];
.global .align 4 .b8 mrg32k3aM2Seq[2304];
.const .align 8 .b8 __cr_lgamma_table[72];

.visible .entry _Z8generatejP17curandStateXORWOWPi(
	.param .u32 _Z8generatejP17curandStateXORWOWPi_param_0,
	.param .u64 .ptr .align 1 _Z8generatejP17curandStateXORWOWPi_param_1,
	.param .u64 .ptr .align 1 _Z8generatejP17curandStateXORWOWPi_param_2
)
{
	.reg .pred 	%p<24>;
	.reg .b32 	%r<454>;
	.reg .b64 	%rd<22>;

	ld.param.u32 	%r203, [_Z8generatejP17curandStateXORWOWPi_param_0];
	ld.param.u64 	%rd9, [_Z8generatejP17curandStateXORWOWPi_param_1];
	ld.param.u64 	%rd8, [_Z8generatejP17curandStateXORWOWPi_param_2];
	cvta.to.global.u64 	%rd10, %rd9;
	mov.u32 	%r204, %ctaid.x;
	mov.u32 	%r205, %ntid.x;
	mov.u32 	%r206, %tid.x;
	mad.lo.s32 	%r207, %r204, %r205, %r206;
	cvt.s64.s32 	%rd1, %r207;
	mul.wide.s32 	%rd11, %r207, 48;
	add.s64 	%rd2, %rd10, %rd11;
	xor.b32  	%r208, %r203, -1429050551;
	mul.lo.s32 	%r1, %r208, 1099087573;
	add.s32 	%r209, %r1, -638133224;
	add.s32 	%r368, %r1, 123456789;
	st.global.v2.u32 	[%rd2], {%r209, %r368};
	xor.b32  	%r367, %r1, 362436069;
	mov.b32 	%r366, -123459836;
	st.global.v2.u32 	[%rd2+8], {%r367, %r366};
	add.s32 	%r364, %r1, 5783321;
	mov.b32 	%r365, -589760388;
	st.global.v2.u32 	[%rd2+16], {%r365, %r364};
	setp.eq.s32 	%p1, %r207, 0;
	@%p1 bra 	$L__BB0_42;
	mov.b32 	%r350, 0;
	mov.b32 	%r366, -123459836;
	mov.b32 	%r365, -589760388;
	mov.u64 	%rd21, %rd1;
$L__BB0_2:
	and.b64  	%rd4, %rd21, 3;
	setp.eq.s64 	%p2, %rd4, 0;
	@%p2 bra 	$L__BB0_41;
	mul.wide.u32 	%rd12, %r350, 3200;
	mov.u64 	%rd13, precalc_xorwow_matrix;
	add.s64 	%rd5, %rd13, %rd12;
	cvt.u32.u64 	%r11, %rd4;
	mov.b32 	%r351, 0;
$L__BB0_4:
	mov.b32 	%r364, 0;
	mov.u32 	%r365, %r364;
	mov.u32 	%r366, %r364;
	mov.u32 	%r367, %r364;
	mov.u32 	%r368, %r364;
	mov.u32 	%r357, %r364;
$L__BB0_5:
	mul.wide.u32 	%rd14, %r357, 4;
	add.s64 	%rd15, %rd2, %rd14;
	ld.global.u32 	%r19, [%rd15+4];
	shl.b32 	%r20, %r357, 5;
	mov.b32 	%r363, 0;
$L__BB0_6:
	.pragma "nounroll";
	shr.u32 	%r216, %r19, %r363;
	and.b32  	%r217, %r216, 1;
	setp.eq.b32 	%p3, %r217, 1;
	not.pred 	%p4, %p3;
	add.s32 	%r218, %r20, %r363;
	mul.lo.s32 	%r219, %r218, 5;
	mul.wide.u32 	%rd16, %r219, 4;
	add.s64 	%rd6, %rd5, %rd16;
	@%p4 bra 	$L__BB0_8;
	ld.global.u32 	%r220, [%rd6];
	xor.b32  	%r368, %r368, %r220;
	ld.global.u32 	%r221, [%rd6+4];
	xor.b32  	%r367, %r367, %r221;
	ld.global.u32 	%r222, [%rd6+8];
	xor.b32  	%r366, %r366, %r222;
	ld.global.u32 	%r223, [%rd6+12];
	xor.b32  	%r365, %r365, %r223;
	ld.global.u32 	%r224, [%rd6+16];
	xor.b32  	%r364, %r364, %r224;
$L__BB0_8:
	and.b32  	%r226, %r216, 2;
	setp.eq.s32 	%p5, %r226, 0;
	@%p5 bra 	$L__BB0_10;
	ld.global.u32 	%r227, [%rd6+20];
	xor.b32  	%r368, %r368, %r227;
	ld.global.u32 	%r228, [%rd6+24];
	xor.b32  	%r367, %r367, %r228;
	ld.global.u32 	%r229, [%rd6+28];
	xor.b32  	%r366, %r366, %r229;
	ld.global.u32 	%r230, [%rd6+32];
	xor.b32  	%r365, %r365, %r230;
	ld.global.u32 	%r231, [%rd6+36];
	xor.b32  	%r364, %r364, %r231;
$L__BB0_10:
	and.b32  	%r233, %r216, 4;
	setp.eq.s32 	%p6, %r233, 0;
	@%p6 bra 	$L__BB0_12;
	ld.global.u32 	%r234, [%rd6+40];
	xor.b32  	%r368, %r368, %r234;
	ld.global.u32 	%r235, [%rd6+44];
	xor.b32  	%r367, %r367, %r235;
	ld.global.u32 	%r236, [%rd6+48];
	xor.b32  	%r366, %r366, %r236;
	ld.global.u32 	%r237, [%rd6+52];
	xor.b32  	%r365, %r365, %r237;
	ld.global.u32 	%r238, [%rd6+56];
	xor.b32  	%r364, %r364, %r238;
$L__BB0_12:
	and.b32  	%r240, %r216, 8;
	setp.eq.s32 	%p7, %r240, 0;
	@%p7 bra 	$L__BB0_14;
	ld.global.u32 	%r241, [%rd6+60];
	xor.b32  	%r368, %r368, %r241;
	ld.global.u32 	%r242, [%rd6+64];
	xor.b32  	%r367, %r367, %r242;
	ld.global.u32 	%r243, [%rd6+68];
	xor.b32  	%r366, %r366, %r243;
	ld.global.u32 	%r244, [%rd6+72];
	xor.b32  	%r365, %r365, %r244;
	ld.global.u32 	%r245, [%rd6+76];
	xor.b32  	%r364, %r364, %r245;
$L__BB0_14:
	and.b32  	%r247, %r216, 16;
	setp.eq.s32 	%p8, %r247, 0;
	@%p8 bra 	$L__BB0_16;
	ld.global.u32 	%r248, [%rd6+80];
	xor.b32  	%r368, %r368, %r248;
	ld.global.u32 	%r249, [%rd6+84];
	xor.b32  	%r367, %r367, %r249;
	ld.global.u32 	%r250, [%rd6+88];
	xor.b32  	%r366, %r366, %r250;
	ld.global.u32 	%r251, [%rd6+92];
	xor.b32  	%r365, %r365, %r251;
	ld.global.u32 	%r252, [%rd6+96];
	xor.b32  	%r364, %r364, %r252;
$L__BB0_16:
	and.b32  	%r254, %r216, 32;
	setp.eq.s32 	%p9, %r254, 0;
	@%p9 bra 	$L__BB0_18;
	ld.global.u32 	%r255, [%rd6+100];
	xor.b32  	%r368, %r368, %r255;
	ld.global.u32 	%r256, [%rd6+104];
	xor.b32  	%r367, %r367, %r256;
	ld.global.u32 	%r257, [%rd6+108];
	xor.b32  	%r366, %r366, %r257;
	ld.global.u32 	%r258, [%rd6+112];
	xor.b32  	%r365, %r365, %r258;
	ld.global.u32 	%r259, [%rd6+116];
	xor.b32  	%r364, %r364, %r259;
$L__BB0_18:
	and.b32  	%r261, %r216, 64;
	setp.eq.s32 	%p10, %r261, 0;
	@%p10 bra 	$L__BB0_20;
	ld.global.u32 	%r262, [%rd6+120];
	xor.b32  	%r368, %r368, %r262;
	ld.global.u32 	%r263, [%rd6+124];
	xor.b32  	%r367, %r367, %r263;
	ld.global.u32 	%r264, [%rd6+128];
	xor.b32  	%r366, %r366, %r264;
	ld.global.u32 	%r265, [%rd6+132];
	xor.b32  	%r365, %r365, %r265;
	ld.global.u32 	%r266, [%rd6+136];
	xor.b32  	%r364, %r364, %r266;
$L__BB0_20:
	and.b32  	%r268, %r216, 128;
	setp.eq.s32 	%p11, %r268, 0;
	@%p11 bra 	$L__BB0_22;
	ld.global.u32 	%r269, [%rd6+140];
	xor.b32  	%r368, %r368, %r269;
	ld.global.u32 	%r270, [%rd6+144];
	xor.b32  	%r367, %r367, %r270;
	ld.global.u32 	%r271, [%rd6+148];
	xor.b32  	%r366, %r366, %r271;
	ld.global.u32 	%r272, [%rd6+152];
	xor.b32  	%r365, %r365, %r272;
	ld.global.u32 	%r273, [%rd6+156];
	xor.b32  	%r364, %r364, %r273;
$L__BB0_22:
	and.b32  	%r275, %r216, 256;
	setp.eq.s32 	%p12, %r275, 0;
	@%p12 bra 	$L__BB0_24;
	ld.global.u32 	%r276, [%rd6+160];
	xor.b32  	%r368, %r368, %r276;
	ld.global.u32 	%r277, [%rd6+164];
	xor.b32  	%r367, %r367, %r277;
	ld.global.u32 	%r278, [%rd6+168];
	xor.b32  	%r366, %r366, %r278;
	ld.global.u32 	%r279, [%rd6+172];
	xor.b32  	%r365, %r365, %r279;
	ld.global.u32 	%r280, [%rd6+176];
	xor.b32  	%r364, %r364, %r280;
$L__BB0_24:
	and.b32  	%r282, %r216, 512;
	setp.eq.s32 	%p13, %r282, 0;
	@%p13 bra 	$L__BB0_26;
	ld.global.u32 	%r283, [%rd6+180];
	xor.b32  	%r368, %r368, %r283;
	ld.global.u32 	%r284, [%rd6+184];
	xor.b32  	%r367, %r367, %r284;
	ld.global.u32 	%r285, [%rd6+188];
	xor.b32  	%r366, %r366, %r285;
	ld.global.u32 	%r286, [%rd6+192];
	xor.b32  	%r365, %r365, %r286;
	ld.global.u32 	%r287, [%rd6+196];
	xor.b32  	%r364, %r364, %r287;
$L__BB0_26:
	and.b32  	%r289, %r216, 1024;
	setp.eq.s32 	%p14, %r289, 0;
	@%p14 bra 	$L__BB0_28;
	ld.global.u32 	%r290, [%rd6+200];
	xor.b32  	%r368, %r368, %r290;
	ld.global.u32 	%r291, [%rd6+204];
	xor.b32  	%r367, %r367, %r291;
	ld.global.u32 	%r292, [%rd6+208];
	xor.b32  	%r366, %r366, %r292;
	ld.global.u32 	%r293, [%rd6+212];
	xor.b32  	%r365, %r365, %r293;
	ld.global.u32 	%r294, [%rd6+216];
	xor.b32  	%r364, %r364, %r294;
$L__BB0_28:
	and.b32  	%r296, %r216, 2048;
	setp.eq.s32 	%p15, %r296, 0;
	@%p15 bra 	$L__BB0_30;
	ld.global.u32 	%r297, [%rd6+220];
	xor.b32  	%r368, %r368, %r297;
	ld.global.u32 	%r298, [%rd6+224];
	xor.b32  	%r367, %r367, %r298;
	ld.global.u32 	%r299, [%rd6+228];
	xor.b32  	%r366, %r366, %r299;
	ld.global.u32 	%r300, [%rd6+232];
	xor.b32  	%r365, %r365, %r300;
	ld.global.u32 	%r301, [%rd6+236];
	xor.b32  	%r364, %r364, %r301;
$L__BB0_30:
	and.b32  	%r303, %r216, 4096;
	setp.eq.s32 	%p16, %r303, 0;
	@%p16 bra 	$L__BB0_32;
	ld.global.u32 	%r304, [%rd6+240];
	xor.b32  	%r368, %r368, %r304;
	ld.global.u32 	%r305, [%rd6+244];
	xor.b32  	%r367, %r367, %r305;
	ld.global.u32 	%r306, [%rd6+248];
	xor.b32  	%r366, %r366, %r306;
	ld.global.u32 	%r307, [%rd6+252];
	xor.b32  	%r365, %r365, %r307;
	ld.global.u32 	%r308, [%rd6+256];
	xor.b32  	%r364, %r364, %r308;
$L__BB0_32:
	and.b32  	%r310, %r216, 8192;
	setp.eq.s32 	%p17, %r310, 0;
	@%p17 bra 	$L__BB0_34;
	ld.global.u32 	%r311, [%rd6+260];
	xor.b32  	%r368, %r368, %r311;
	ld.global.u32 	%r312, [%rd6+264];
	xor.b32  	%r367, %r367, %r312;
	ld.global.u32 	%r313, [%rd6+268];
	xor.b32  	%r366, %r366, %r313;
	ld.global.u32 	%r314, [%rd6+272];
	xor.b32  	%r365, %r365, %r314;
	ld.global.u32 	%r315, [%rd6+276];
	xor.b32  	%r364, %r364, %r315;
$L__BB0_34:
	and.b32  	%r317, %r216, 16384;
	setp.eq.s32 	%p18, %r317, 0;
	@%p18 bra 	$L__BB0_36;
	ld.global.u32 	%r318, [%rd6+280];
	xor.b32  	%r368, %r368, %r318;
	ld.global.u32 	%r319, [%rd6+284];
	xor.b32  	%r367, %r367, %r319;
	ld.global.u32 	%r320, [%rd6+288];
	xor.b32  	%r366, %r366, %r320;
	ld.global.u32 	%r321, [%rd6+292];
	xor.b32  	%r365, %r365, %r321;
	ld.global.u32 	%r322, [%rd6+296];
	xor.b32  	%r364, %r364, %r322;
$L__BB0_36:
	and.b32  	%r324, %r216, 32768;
	setp.eq.s32 	%p19, %r324, 0;
	@%p19 bra 	$L__BB0_38;
	ld.global.u32 	%r325, [%rd6+300];
	xor.b32  	%r368, %r368, %r325;
	ld.global.u32 	%r326, [%rd6+304];
	xor.b32  	%r367, %r367, %r326;
	ld.global.u32 	%r327, [%rd6+308];
	xor.b32  	%r366, %r366, %r327;
	ld.global.u32 	%r328, [%rd6+312];
	xor.b32  	%r365, %r365, %r328;
	ld.global.u32 	%r329, [%rd6+316];
	xor.b32  	%r364, %r364, %r329;
$L__BB0_38:
	add.s32 	%r363, %r363, 16;
	setp.ne.s32 	%p20, %r363, 32;
	@%p20 bra 	$L__BB0_6;
	mad.lo.s32 	%r330, %r357, -31, %r20;
	add.s32 	%r357, %r330, 1;
	setp.ne.s32 	%p21, %r357, 5;
	@%p21 bra 	$L__BB0_5;
	st.global.u32 	[%rd2+4], %r368;
	st.global.u32 	[%rd2+8], %r367;
	st.global.u32 	[%rd2+12], %r366;
	st.global.u32 	[%rd2+16], %r365;
	st.global.u32 	[%rd2+20], %r364;
	add.s32 	%r351, %r351, 1;
	setp.lt.u32 	%p22, %r351, %r11;
	@%p22 bra 	$L__BB0_4;
$L__BB0_41:
	shr.u64 	%rd7, %rd21, 2;
	add.s32 	%r350, %r350, 1;
	setp.gt.u64 	%p23, %rd21, 3;
	mov.u64 	%rd21, %rd7;
	@%p23 bra 	$L__BB0_2;
$L__BB0_42:
	cvta.to.global.u64 	%rd17, %rd8;
	mov.b32 	%r331, 0;
	st.global.v2.u32 	[%rd2+24], {%r331, %r331};
	st.global.u32 	[%rd2+32], %r331;
	mov.b64 	%rd18, 0;
	st.global.u64 	[%rd2+40], %rd18;
	shr.u32 	%r332, %r368, 2;
	xor.b32  	%r333, %r332, %r368;
	st.global.v2.u32 	[%rd2+8], {%r366, %r365};
	shl.b32 	%r334, %r364, 4;
	shl.b32 	%r335, %r333, 1;
	xor.b32  	%r336, %r335, %r334;
	xor.b32  	%r337, %r336, %r333;
	xor.b32  	%r338, %r337, %r364;
	st.global.v2.u32 	[%rd2+16], {%r364, %r338};
	add.s32 	%r339, %r1, -637770787;
	st.global.v2.u32 	[%rd2], {%r339, %r367};
	add.s32 	%r340, %r338, %r339;
	mul.hi.u32 	%r341, %r340, 274877907;
	shr.u32 	%r342, %r341, 6;
	mul.lo.s32 	%r343, %r342, 1000;
	sub.s32 	%r344, %r340, %r343;
	shl.b64 	%rd19, %rd1, 2;
	add.s64 	%rd20, %rd17, %rd19;
	st.global.u32 	[%rd20], %r344;
	ret;

}
	// .globl	_Z10checkPrimePiS_
.visible .entry _Z10checkPrimePiS_(
	.param .u64 .ptr .align 1 _Z10checkPrimePiS__param_0,
	.param .u64 .ptr .align 1 _Z10checkPrimePiS__param_1
)
{
	.reg .pred 	%p<12>;
	.reg .b32 	%r<58>;
	.reg .b32 	%f<3>;
	.reg .b64 	%rd<7>;

	ld.param.u64 	%rd2, [_Z10checkPrimePiS__param_0];
	ld.param.u64 	%rd3, [_Z10checkPrimePiS__param_1];
	cvta.to.global.u64 	%rd1, %rd3;
	cvta.to.global.u64 	%rd4, %rd2;
	mov.u32 	%r22, %ctaid.x;
	mov.u32 	%r23, %ntid.x;
	mov.u32 	%r24, %tid.x;
	mad.lo.s32 	%r25, %r22, %r23, %r24;
	mul.wide.s32 	%rd5, %r25, 4;
	add.s64 	%rd6, %rd4, %rd5;
	ld.global.u32 	%r1, [%rd6];
	cvt.rn.f32.s32 	%f1, %r1;
	sqrt.rn.f32 	%f2, %f1;
	cvt.rzi.s32.f32 	%r2, %f2;
	setp.lt.s32 	%p1, %r2, 3;
	@%p1 bra 	$L__BB1_9;
	add.s32 	%r3, %r2, -2;
	add.s32 	%r29, %r2, -3;
	and.b32  	%r4, %r3, 3;
	setp.lt.u32 	%p2, %r29, 3;
	mov.b32 	%r57, 0;
	mov.b32 	%r55, 2;
	@%p2 bra 	$L__BB1_5;
	and.b32  	%r5, %r3, -4;
	mov.b32 	%r49, 0;
	mov.u32 	%r57, %r49;
$L__BB1_3:
	add.s32 	%r31, %r49, 2;
	rem.s32 	%r32, %r1, %r31;
	setp.eq.s32 	%p3, %r32, 0;
	selp.u32 	%r33, 1, 0, %p3;
	add.s32 	%r34, %r57, %r33;
	add.s32 	%r35, %r49, 3;
	rem.s32 	%r36, %r1, %r35;
	setp.eq.s32 	%p4, %r36, 0;
	selp.u32 	%r37, 1, 0, %p4;
	add.s32 	%r38, %r34, %r37;
	add.s32 	%r9, %r49, 4;
	rem.s32 	%r39, %r1, %r9;
	setp.eq.s32 	%p5, %r39, 0;
	selp.u32 	%r40, 1, 0, %p5;
	add.s32 	%r41, %r38, %r40;
	add.s32 	%r42, %r49, 5;
	rem.s32 	%r43, %r1, %r42;
	setp.eq.s32 	%p6, %r43, 0;
	selp.u32 	%r44, 1, 0, %p6;
	add.s32 	%r57, %r41, %r44;
	setp.ne.s32 	%p7, %r9, %r5;
	mov.u32 	%r49, %r9;
	@%p7 bra 	$L__BB1_3;
	add.s32 	%r55, %r9, 2;
$L__BB1_5:
	setp.eq.s32 	%p8, %r4, 0;
	@%p8 bra 	$L__BB1_8;
	neg.s32 	%r54, %r4;
$L__BB1_7:
	.pragma "nounroll";
	rem.s32 	%r45, %r1, %r55;
	setp.eq.s32 	%p9, %r45, 0;
	selp.u32 	%r46, 1, 0, %p9;
	add.s32 	%r57, %r57, %r46;
	add.s32 	%r55, %r55, 1;
	add.s32 	%r54, %r54, 1;
	setp.ne.s32 	%p10, %r54, 0;
	@%p10 bra 	$L__BB1_7;
$L__BB1_8:
	setp.ne.s32 	%p11, %r57, 0;
	@%p11 bra 	$L__BB1_10;
$L__BB1_9:
	atom.global.add.u32 	%r48, [%rd1], 1;
	bra.uni 	$L__BB1_11;
$L__BB1_10:
	atom.global.add.u32 	%r47, [%rd1+4], 1;
$L__BB1_11:
	ret;

}
	// .globl	_Z18calculateOccurancePiS_
.visible .entry _Z18calculateOccurancePiS_(
	.param .u64 .ptr .align 1 _Z18calculateOccurancePiS__param_0,
	.param .u64 .ptr .align 1 _Z18calculateOccurancePiS__param_1
)
{
	.reg .b32 	%r<7>;
	.reg .b64 	%rd<9>;

	ld.param.u64 	%rd1, [_Z18calculateOccurancePiS__param_0];
	ld.param.u64 	%rd2, [_Z18calculateOccurancePiS__param_1];
	cvta.to.global.u64 	%rd3, %rd2;
	cvta.to.global.u64 	%rd4, %rd1;
	mov.u32 	%r1, %ctaid.x;
	mov.u32 	%r2, %ntid.x;
	mov.u32 	%r3, %tid.x;
	mad.lo.s32 	%r4, %r1, %r2, %r3;
	mul.wide.s32 	%rd5, %r4, 4;
	add.s64 	%rd6, %rd4, %rd5;
	ld.global.u32 	%r5, [%rd6];
	mul.wide.s32 	%rd7, %r5, 4;
	add.s64 	%rd8, %rd3, %rd7;
	atom.global.add.u32 	%r6, [%rd8], 1;
	ret;

}


// ===== COMPILED SASS (sm_100) =====

	.target	sm_100

	.elftype	@"ET_EXEC"


//--------------------- .note.nv.tkinfo           --------------------------
	.section	.note.nv.tkinfo,"",@"SHT_NOTE"
	.sectionflags	@"SHF_NOTE_NV_TKINFO"
	.tkinfo
        /*0018*/ 	.word	0x00000002
        /*0030*/ 	.string	""
        /*0030*/ 	.string	"ptxas"
        /*0030*/ 	.string	"Cuda compilation tools, release 13.0, V13.0.88"
        /*0030*/ 	.string	"Build cuda_13.0.r13.0/compiler.36424714_0"
        /*0030*/ 	.string	"-arch sm_100 -m 64 "



//--------------------- .note.nv.cuinfo           --------------------------
	.section	.note.nv.cuinfo,"",@"SHT_NOTE"
	.sectionflags	@"SHF_NOTE_NV_CUINFO"
        /*0018*/ 	.short	0x0002
        /*001a*/ 	.short	0x0064
        /*001c*/ 	.short	0x0082
	.zero		2


//--------------------- .nv.info                  --------------------------
	.section	.nv.info,"",@"SHT_CUDA_INFO"
	.align	4


	//----- nvinfo : EIATTR_REGCOUNT
	.align		4
        /*0000*/ 	.byte	0x04, 0x2f
        /*0002*/ 	.short	(.L_10 - .L_9)
	.align		4
.L_9:
        /*0004*/ 	.word	index@(_Z8generatejP17curandStateXORWOWPi)
        /*0008*/ 	.word	0x0000001f


	//----- nvinfo : EIATTR_FRAME_SIZE
	.align		4
.L_10:
        /*000c*/ 	.byte	0x04, 0x11
        /*000e*/ 	.short	(.L_12 - .L_11)
	.align		4
.L_11:
        /*0010*/ 	.word	index@(_Z8generatejP17curandStateXORWOWPi)
        /*0014*/ 	.word	0x00000000


	//----- nvinfo : EIATTR_REGCOUNT
	.align		4
.L_12:
        /*0018*/ 	.byte	0x04, 0x2f
        /*001a*/ 	.short	(.L_14 - .L_13)
	.align		4
.L_13:
        /*001c*/ 	.word	index@(_Z10checkPrimePiS_)
        /*0020*/ 	.word	0x0000001c


	//----- nvinfo : EIATTR_FRAME_SIZE
	.align		4
.L_14:
        /*0024*/ 	.byte	0x04, 0x11
        /*0026*/ 	.short	(.L_16 - .L_15)
	.align		4
.L_15:
        /*0028*/ 	.word	index@($__internal_0_$__cuda_sm20_sqrt_rn_f32_slowpath)
        /*002c*/ 	.word	0x00000000


	//----- nvinfo : EIATTR_FRAME_SIZE
	.align		4
.L_16:
        /*0030*/ 	.byte	0x04, 0x11
        /*0032*/ 	.short	(.L_18 - .L_17)
	.align		4
.L_17:
        /*0034*/ 	.word	index@(_Z10checkPrimePiS_)
        /*0038*/ 	.word	0x00000000


	//----- nvinfo : EIATTR_REGCOUNT
	.align		4
.L_18:
        /*003c*/ 	.byte	0x04, 0x2f
        /*003e*/ 	.short	(.L_20 - .L_19)
	.align		4
.L_19:
        /*0040*/ 	.word	index@(_Z18calculateOccurancePiS_)
        /*0044*/ 	.word	0x0000000a


	//----- nvinfo : EIATTR_FRAME_SIZE
	.align		4
.L_20:
        /*0048*/ 	.byte	0x04, 0x11
        /*004a*/ 	.short	(.L_22 - .L_21)
	.align		4
.L_21:
        /*004c*/ 	.word	index@(_Z18calculateOccurancePiS_)
        /*0050*/ 	.word	0x00000000


	//----- nvinfo : EIATTR_MIN_STACK_SIZE
	.align		4
.L_22:
        /*0054*/ 	.byte	0x04, 0x12
        /*0056*/ 	.short	(.L_24 - .L_23)
	.align		4
.L_23:
        /*0058*/ 	.word	index@(_Z18calculateOccurancePiS_)
        /*005c*/ 	.word	0x00000000


	//----- nvinfo : EIATTR_MIN_STACK_SIZE
	.align		4
.L_24:
        /*0060*/ 	.byte	0x04, 0x12
        /*0062*/ 	.short	(.L_26 - .L_25)
	.align		4
.L_25:
        /*0064*/ 	.word	index@(_Z10checkPrimePiS_)
        /*0068*/ 	.word	0x00000000


	//----- nvinfo : EIATTR_MIN_STACK_SIZE
	.align		4
.L_26:
        /*006c*/ 	.byte	0x04, 0x12
        /*006e*/ 	.short	(.L_28 - .L_27)
	.align		4
.L_27:
        /*0070*/ 	.word	index@(_Z8generatejP17curandStateXORWOWPi)
        /*0074*/ 	.word	0x00000000
.L_28:


//--------------------- .nv.compat                --------------------------
	.section	.nv.compat,"",@"SHT_CUDA_COMPAT_INFO"
	.align	4
        /*0000*/ 	.byte	0x02, 0x09, 0x00, 0x00, 0x02, 0x02, 0x01, 0x00, 0x02, 0x05, 0x05, 0x00, 0x03, 0x07, 0x01, 0x01
        /*0010*/ 	.byte	0x02, 0x03, 0x00, 0x00, 0x02, 0x06, 0x01, 0x00, 0x04, 0x0b, 0x08, 0x00, 0x01, 0x00, 0x00, 0x00
        /*0020*/ 	.byte	0x00, 0x00, 0x00, 0x00


//--------------------- .nv.info._Z18calculateOccurancePiS_ --------------------------
	.section	.nv.info._Z18calculateOccurancePiS_,"",@"SHT_CUDA_INFO"
	.sectionflags	@""
	.align	4


	//----- nvinfo : EIATTR_CUDA_API_VERSION
	.align		4
        /*0000*/ 	.byte	0x04, 0x37
        /*0002*/ 	.short	(.L_30 - .L_29)
.L_29:
        /*0004*/ 	.word	0x00000082


	//----- nvinfo : EIATTR_KPARAM_INFO
	.align		4
.L_30:
        /*0008*/ 	.byte	0x04, 0x17
        /*000a*/ 	.short	(.L_32 - .L_31)
.L_31:
        /*000c*/ 	.word	0x00000000
        /*0010*/ 	.short	0x0001
        /*0012*/ 	.short	0x0008
        /*0014*/ 	.byte	0x00, 0xf5, 0x21, 0x00


	//----- nvinfo : EIATTR_KPARAM_INFO
	.align		4
.L_32:
        /*0018*/ 	.byte	0x04, 0x17
        /*001a*/ 	.short	(.L_34 - .L_33)
.L_33:
        /*001c*/ 	.word	0x00000000
        /*0020*/ 	.short	0x0000
        /*0022*/ 	.short	0x0000
        /*0024*/ 	.byte	0x00, 0xf5, 0x21, 0x00


	//----- nvinfo : EIATTR_SPARSE_MMA_MASK
	.align		4
.L_34:
        /*0028*/ 	.byte	0x03, 0x50
        /*002a*/ 	.short	0x0000


	//----- nvinfo : EIATTR_MAXREG_COUNT
	.align		4
        /*002c*/ 	.byte	0x03, 0x1b
        /*002e*/ 	.short	0x00ff


	//----- nvinfo : EIATTR_MERCURY_ISA_VERSION
	.align		4
        /*0030*/ 	.byte	0x03, 0x5f
        /*0032*/ 	.short	0x0101


	//----- nvinfo : EIATTR_VRC_CTA_INIT_COUNT
	.align		4
        /*0034*/ 	.byte	0x02, 0x4a
	.zero		1
	.zero		1


	//----- nvinfo : EIATTR_EXIT_INSTR_OFFSETS
	.align		4
        /*0038*/ 	.byte	0x04, 0x1c
        /*003a*/ 	.short	(.L_36 - .L_35)


	//   ....[0]....
.L_35:
        /*003c*/ 	.word	0x000000d0


	//----- nvinfo : EIATTR_CBANK_PARAM_SIZE
	.align		4
.L_36:
        /*0040*/ 	.byte	0x03, 0x19
        /*0042*/ 	.short	0x0010


	//----- nvinfo : EIATTR_PARAM_CBANK
	.align		4
        /*0044*/ 	.byte	0x04, 0x0a
        /*0046*/ 	.short	(.L_38 - .L_37)
	.align		4
.L_37:
        /*0048*/ 	.word	index@(.nv.constant0._Z18calculateOccurancePiS_)
        /*004c*/ 	.short	0x0380
        /*004e*/ 	.short	0x0010


	//----- nvinfo : EIATTR_SW_WAR
	.align		4
.L_38:
        /*0050*/ 	.byte	0x04, 0x36
        /*0052*/ 	.short	(.L_40 - .L_39)
.L_39:
        /*0054*/ 	.word	0x00000008
.L_40:


//--------------------- .nv.info._Z10checkPrimePiS_ --------------------------
	.section	.nv.info._Z10checkPrimePiS_,"",@"SHT_CUDA_INFO"
	.sectionflags	@""
	.align	4


	//----- nvinfo : EIATTR_CUDA_API_VERSION
	.align		4
        /*0000*/ 	.byte	0x04, 0x37
        /*0002*/ 	.short	(.L_42 - .L_41)
.L_41:
        /*0004*/ 	.word	0x00000082


	//----- nvinfo : EIATTR_KPARAM_INFO
	.align		4
.L_42:
        /*0008*/ 	.byte	0x04, 0x17
        /*000a*/ 	.short	(.L_44 - .L_43)
.L_43:
        /*000c*/ 	.word	0x00000000
        /*0010*/ 	.short	0x0001
        /*0012*/ 	.short	0x0008
        /*0014*/ 	.byte	0x00, 0xf5, 0x21, 0x00


	//----- nvinfo : EIATTR_KPARAM_INFO
	.align		4
.L_44:
        /*0018*/ 	.byte	0x04, 0x17
        /*001a*/ 	.short	(.L_46 - .L_45)
.L_45:
        /*001c*/ 	.word	0x00000000
        /*0020*/ 	.short	0x0000
        /*0022*/ 	.short	0x0000
        /*0024*/ 	.byte	0x00, 0xf5, 0x21, 0x00


	//----- nvinfo : EIATTR_SPARSE_MMA_MASK
	.align		4
.L_46:
        /*0028*/ 	.byte	0x03, 0x50
        /*002a*/ 	.short	0x0000


	//----- nvinfo : EIATTR_MAXREG_COUNT
	.align		4
        /*002c*/ 	.byte	0x03, 0x1b
        /*002e*/ 	.short	0x00ff


	//----- nvinfo : EIATTR_MERCURY_ISA_VERSION
	.align		4
        /*0030*/ 	.byte	0x03, 0x5f
        /*0032*/ 	.short	0x0101


	//----- nvinfo : EIATTR_INT_WARP_WIDE_INSTR_OFFSETS
	.align		4
        /*0034*/ 	.byte	0x04, 0x31
        /*0036*/ 	.short	(.L_48 - .L_47)


	//   ....[0]....
.L_47:
        /*0038*/ 	.word	0x00000c00


	//   ....[1]....
        /*003c*/ 	.word	0x00000c80


	//----- nvinfo : EIATTR_VRC_CTA_INIT_COUNT
	.align		4
.L_48:
        /*0040*/ 	.byte	0x02, 0x4a
	.zero		1
	.zero		1


	//----- nvinfo : EIATTR_EXIT_INSTR_OFFSETS
	.align		4
        /*0044*/ 	.byte	0x04, 0x1c
        /*0046*/ 	.short	(.L_50 - .L_49)


	//   ....[0]....
.L_49:
        /*0048*/ 	.word	0x00000c50


	//   ....[1]....
        /*004c*/ 	.word	0x00000d10


	//----- nvinfo : EIATTR_CRS_STACK_SIZE
	.align		4
.L_50:
        /*0050*/ 	.byte	0x04, 0x1e
        /*0052*/ 	.short	(.L_52 - .L_51)
.L_51:
        /*0054*/ 	.word	0x00000000


	//----- nvinfo : EIATTR_CBANK_PARAM_SIZE
	.align		4
.L_52:
        /*0058*/ 	.byte	0x03, 0x19
        /*005a*/ 	.short	0x0010


	//----- nvinfo : EIATTR_PARAM_CBANK
	.align		4
        /*005c*/ 	.byte	0x04, 0x0a
        /*005e*/ 	.short	(.L_54 - .L_53)
	.align		4
.L_53:
        /*0060*/ 	.word	index@(.nv.constant0._Z10checkPrimePiS_)
        /*0064*/ 	.short	0x0380
        /*0066*/ 	.short	0x0010


	//----- nvinfo : EIATTR_SW_WAR
	.align		4
.L_54:
        /*0068*/ 	.byte	0x04, 0x36
        /*006a*/ 	.short	(.L_56 - .L_55)
.L_55:
        /*006c*/ 	.word	0x00000008
.L_56:


//--------------------- .nv.info._Z8generatejP17curandStateXORWOWPi --------------------------
	.section	.nv.info._Z8generatejP17curandStateXORWOWPi,"",@"SHT_CUDA_INFO"
	.sectionflags	@""
	.align	4


	//----- nvinfo : EIATTR_CUDA_API_VERSION
	.align		4
        /*0000*/ 	.byte	0x04, 0x37
        /*0002*/ 	.short	(.L_58 - .L_57)
.L_57:
        /*0004*/ 	.word	0x00000082


	//----- nvinfo : EIATTR_KPARAM_INFO
	.align		4
.L_58:
        /*0008*/ 	.byte	0x04, 0x17
        /*000a*/ 	.short	(.L_60 - .L_59)
.L_59:
        /*000c*/ 	.word	0x00000000
        /*0010*/ 	.short	0x0002
        /*0012*/ 	.short	0x0010
        /*0014*/ 	.byte	0x00, 0xf5, 0x21, 0x00


	//----- nvinfo : EIATTR_KPARAM_INFO
	.align		4
.L_60:
        /*0018*/ 	.byte	0x04, 0x17
        /*001a*/ 	.short	(.L_62 - .L_61)
.L_61:
        /*001c*/ 	.word	0x00000000
        /*0020*/ 	.short	0x0001
        /*0022*/ 	.short	0x0008
        /*0024*/ 	.byte	0x00, 0xf5, 0x21, 0x00


	//----- nvinfo : EIATTR_KPARAM_INFO
	.align		4
.L_62:
        /*0028*/ 	.byte	0x04, 0x17
        /*002a*/ 	.short	(.L_64 - .L_63)
.L_63:
        /*002c*/ 	.word	0x00000000
        /*0030*/ 	.short	0x0000
        /*0032*/ 	.short	0x0000
        /*0034*/ 	.byte	0x00, 0xf0, 0x11, 0x00


	//----- nvinfo : EIATTR_SPARSE_MMA_MASK
	.align		4
.L_64:
        /*0038*/ 	.byte	0x03, 0x50
        /*003a*/ 	.short	0x0000


	//----- nvinfo : EIATTR_MAXREG_COUNT
	.align		4
        /*003c*/ 	.byte	0x03, 0x1b
        /*003e*/ 	.short	0x00ff


	//----- nvinfo : EIATTR_MERCURY_ISA_VERSION
	.align		4
        /*0040*/ 	.byte	0x03, 0x5f
        /*0042*/ 	.short	0x0101


	//----- nvinfo : EIATTR_VRC_CTA_INIT_COUNT
	.align		4
        /*0044*/ 	.byte	0x02, 0x4a
	.zero		1
	.zero		1


	//----- nvinfo : EIATTR_EXIT_INSTR_OFFSETS
	.align		4
        /*0048*/ 	.byte	0x04, 0x1c
        /*004a*/ 	.short	(.L_66 - .L_65)


	//   ....[0]....
.L_65:
        /*004c*/ 	.word	0x00001130


	//----- nvinfo : EIATTR_CRS_STACK_SIZE
	.align		4
.L_66:
        /*0050*/ 	.byte	0x04, 0x1e
        /*0052*/ 	.short	(.L_68 - .L_67)
.L_67:
        /*0054*/ 	.word	0x00000000


	//----- nvinfo : EIATTR_CBANK_PARAM_SIZE
	.align		4
.L_68:
        /*0058*/ 	.byte	0x03, 0x19
        /*005a*/ 	.short	0x0018


	//----- nvinfo : EIATTR_PARAM_CBANK
	.align		4
        /*005c*/ 	.byte	0x04, 0x0a
        /*005e*/ 	.short	(.L_70 - .L_69)
	.align		4
.L_69:
        /*0060*/ 	.word	index@(.nv.constant0._Z8generatejP17curandStateXORWOWPi)
        /*0064*/ 	.short	0x0380
        /*0066*/ 	.short	0x0018


	//----- nvinfo : EIATTR_SW_WAR
	.align		4
.L_70:
        /*0068*/ 	.byte	0x04, 0x36
        /*006a*/ 	.short	(.L_72 - .L_71)
.L_71:
        /*006c*/ 	.word	0x00000008
.L_72:


//--------------------- .nv.callgraph             --------------------------
	.section	.nv.callgraph,"",@"SHT_CUDA_CALLGRAPH"
	.align	4
	.sectionentsize	8
	.align		4
        /*0000*/ 	.word	0x00000000
	.align		4
        /*0004*/ 	.word	0xffffffff
	.align		4
        /*0008*/ 	.word	0x00000000
	.align		4
        /*000c*/ 	.word	0xfffffffe
	.align		4
        /*0010*/ 	.word	0x00000000
	.align		4
        /*0014*/ 	.word	0xfffffffd
	.align		4
        /*0018*/ 	.word	0x00000000
	.align		4
        /*001c*/ 	.word	0xfffffffc


//--------------------- .nv.constant4             --------------------------
	.section	.nv.constant4,"a",@progbits
	.align	8
	.align		8
.nv.constant4:
        /*0000*/ 	.dword	precalc_xorwow_matrix
	.align		8
        /*0008*/ 	.dword	precalc_xorwow_offset_matrix
	.align		8
        /*0010*/ 	.dword	mrg32k3aM1
	.align		8
        /*0018*/ 	.dword	mrg32k3aM2
	.align		8
        /*0020*/ 	.dword	mrg32k3aM1SubSeq
	.align		8
        /*0028*/ 	.dword	mrg32k3aM2SubSeq
	.align		8
        /*0030*/ 	.dword	mrg32k3aM1Seq
	.align		8
        /*0038*/ 	.dword	mrg32k3aM2Seq


//--------------------- .nv.constant3             --------------------------
	.section	.nv.constant3,"a",@progbits
	.align	8
.nv.constant3:
	.type		__cr_lgamma_table,@object
	.size		__cr_lgamma_table,(.L_8 - __cr_lgamma_table)
__cr_lgamma_table:
        /*0000*/ 	.byte	0x00, 0x00, 0x00, 0x00, 0x00, 0x00, 0x00, 0x00, 0x00, 0x00, 0x00, 0x00, 0x00, 0x00, 0x00, 0x00
        /*0010*/ 	.byte	0xef, 0x39, 0xfa, 0xfe, 0x42, 0x2e, 0xe6, 0x3f, 0x02, 0x20, 0x2a, 0xfa, 0x0b, 0xab, 0xfc, 0x3f
        /*0020*/ 	.byte	0xf9, 0x2c, 0x92, 0x7c, 0xa7, 0x6c, 0x09, 0x40, 0xc9, 0x79, 0x44, 0x3c, 0x64, 0x26, 0x13, 0x40
        /*0030*/ 	.byte	0xca, 0x01, 0xcf, 0x3a, 0x27, 0x51, 0x1a, 0x40, 0x30, 0xcc, 0x2d, 0xf3, 0xe1, 0x0c, 0x21, 0x40
        /*0040*/ 	.byte	0x0d, 0xb7, 0xfc, 0x82, 0x8e, 0x35, 0x25, 0x40
.L_8:


//--------------------- .text._Z18calculateOccurancePiS_ --------------------------
	.section	.text._Z18calculateOccurancePiS_,"ax",@progbits
	.align	128
        .global         _Z18calculateOccurancePiS_
        .type           _Z18calculateOccurancePiS_,@function
        .size           _Z18calculateOccurancePiS_,(.L_x_26 - _Z18calculateOccurancePiS_)
        .other          _Z18calculateOccurancePiS_,@"STO_CUDA_ENTRY STV_DEFAULT"
_Z18calculateOccurancePiS_:
.text._Z18calculateOccurancePiS_:
[----:B------:R-:W-:Y:S01]  /*0000*/  LDC R1, c[0x0][0x37c] ;  /* 0x0000df00ff017b82 */ /* 0x000fe20000000800 */
[----:B------:R-:W0:Y:S07]  /*0010*/  S2R R0, SR_TID.X ;  /* 0x0000000000007919 */ /* 0x000e2e0000002100 */
[----:B------:R-:W0:Y:S01]  /*0020*/  S2UR UR6, SR_CTAID.X ;  /* 0x00000000000679c3 */ /* 0x000e220000002500 */
[----:B------:R-:W1:Y:S07]  /*0030*/  LDCU.64 UR4, c[0x0][0x358] ;  /* 0x00006b00ff0477ac */ /* 0x000e6e0008000a00 */
[----:B------:R-:W0:Y:S08]  /*0040*/  LDC R5, c[0x0][0x360] ;  /* 0x0000d800ff057b82 */ /* 0x000e300000000800 */
[----:B------:R-:W2:Y:S01]  /*0050*/  LDC.64 R2, c[0x0][0x380] ;  /* 0x0000e000ff027b82 */ /* 0x000ea20000000a00 */
[----:B0-----:R-:W-:-:S04]  /*0060*/  IMAD R5, R5, UR6, R0 ;  /* 0x0000000605057c24 */ /* 0x001fc8000f8e0200 */
[----:B--2---:R-:W-:-:S03]  /*0070*/  IMAD.WIDE R2, R5, 0x4, R2 ;  /* 0x0000000405027825 */ /* 0x004fc600078e0202 */
[----:B------:R-:W0:Y:S03]  /*0080*/  LDC.64 R4, c[0x0][0x388] ;  /* 0x0000e200ff047b82 */ /* 0x000e260000000a00 */
[----:B-1----:R-:W0:Y:S01]  /*0090*/  LDG.E R3, desc[UR4][R2.64] ;  /* 0x0000000402037981 */ /* 0x002e22000c1e1900 */
[----:B------:R-:W-:Y:S02]  /*00a0*/  HFMA2 R7, -RZ, RZ, 0, 5.9604644775390625e-08 ;  /* 0x00000001ff077431 */ /* 0x000fe400000001ff */
[----:B0-----:R-:W-:-:S05]  /*00b0*/  IMAD.WIDE R4, R3, 0x4, R4 ;  /* 0x0000000403047825 */ /* 0x001fca00078e0204 */
[----:B------:R-:W-:Y:S01]  /*00c0*/  REDG.E.ADD.STRONG.GPU desc[UR4][R4.64], R7 ;  /* 0x000000070400798e */ /* 0x000fe2000c12e104 */
[----:B------:R-:W-:Y:S05]  /*00d0*/  EXIT ;  /* 0x000000000000794d */ /* 0x000fea0003800000 */
.L_x_0:
[----:B------:R-:W-:-:S00]  /*00e0*/  BRA `(.L_x_0) ;  /* 0xfffffffc00fc7947 */ /* 0x000fc0000383ffff */
[----:B------:R-:W-:-:S00]  /*00f0*/  NOP ;  /* 0x0000000000007918 */ /* 0x000fc00000000000 */
        /* <DEDUP_REMOVED lines=8> */
.L_x_26:


//--------------------- .text._Z10checkPrimePiS_  --------------------------
	.section	.text._Z10checkPrimePiS_,"ax",@progbits
	.align	128
        .global         _Z10checkPrimePiS_
        .type           _Z10checkPrimePiS_,@function
        .size           _Z10checkPrimePiS_,(.L_x_25 - _Z10checkPrimePiS_)
        .other          _Z10checkPrimePiS_,@"STO_CUDA_ENTRY STV_DEFAULT"
_Z10checkPrimePiS_:
.text._Z10checkPrimePiS_:
[----:B------:R-:W-:Y:S01]  /*0000*/  LDC R1, c[0x0][0x37c] ;  /* 0x0000df00ff017b82 */ /* 0x000fe20000000800 */
[----:B------:R-:W0:Y:S07]  /*0010*/  S2R R0, SR_TID.X ;  /* 0x0000000000007919 */ /* 0x000e2e0000002100 */
[----:B------:R-:W0:Y:S01]  /*0020*/  S2UR UR4, SR_CTAID.X ;  /* 0x00000000000479c3 */ /* 0x000e220000002500 */
[----:B------:R-:W1:Y:S07]  /*0030*/  LDCU.64 UR6, c[0x0][0x358] ;  /* 0x00006b00ff0677ac */ /* 0x000e6e0008000a00 */
[----:B------:R-:W0:Y:S08]  /*0040*/  LDC R3, c[0x0][0x360] ;  /* 0x0000d800ff037b82 */ /* 0x000e300000000800 */
[----:B------:R-:W2:Y:S01]  /*0050*/  LDC.64 R8, c[0x0][0x380] ;  /* 0x0000e000ff087b82 */ /* 0x000ea20000000a00 */
[----:B0-----:R-:W-:-:S04]  /*0060*/  IMAD R3, R3, UR4, R0 ;  /* 0x0000000403037c24 */ /* 0x001fc8000f8e0200 */
[----:B--2---:R-:W-:-:S06]  /*0070*/  IMAD.WIDE R8, R3, 0x4, R8 ;  /* 0x0000000403087825 */ /* 0x004fcc00078e0208 */
[----:B-1----:R-:W2:Y:S01]  /*0080*/  LDG.E R8, desc[UR6][R8.64] ;  /* 0x0000000608087981 */ /* 0x002ea2000c1e1900 */
[----:B------:R-:W-:Y:S01]  /*0090*/  BSSY.RECONVERGENT B0, `(.L_x_1) ;  /* 0x000000d000007945 */ /* 0x000fe20003800200 */
[----:B--2---:R-:W-:-:S04]  /*00a0*/  I2FP.F32.S32 R0, R8 ;  /* 0x0000000800007245 */ /* 0x004fc80000201400 */
[----:B------:R0:W1:Y:S01]  /*00b0*/  MUFU.RSQ R3, R0 ;  /* 0x0000000000037308 */ /* 0x0000620000001400 */
[----:B------:R-:W-:-:S05]  /*00c0*/  VIADD R2, R0, 0xf3000000 ;  /* 0xf300000000027836 */ /* 0x000fca0000000000 */
[----:B------:R-:W-:-:S13]  /*00d0*/  ISETP.GT.U32.AND P0, PT, R2, 0x727fffff, PT ;  /* 0x727fffff0200780c */ /* 0x000fda0003f04070 */
[----:B01----:R-:W-:Y:S05]  /*00e0*/  @!P0 BRA `(.L_x_2) ;  /* 0x00000000000c8947 */ /* 0x003fea0003800000 */
[----:B------:R-:W-:-:S07]  /*00f0*/  MOV R7, 0x110 ;  /* 0x0000011000077802 */ /* 0x000fce0000000f00 */
[----:B------:R-:W-:Y:S05]  /*0100*/  CALL.REL.NOINC `($__internal_0_$__cuda_sm20_sqrt_rn_f32_slowpath) ;  /* 0x0000000c00047944 */ /* 0x000fea0003c00000 */
[----:B------:R-:W-:Y:S05]  /*0110*/  BRA `(.L_x_3) ;  /* 0x0000000000107947 */ /* 0x000fea0003800000 */
.L_x_2:
[----:B------:R-:W-:Y:S01]  /*0120*/  FMUL.FTZ R5, R0, R3 ;  /* 0x0000000300057220 */ /* 0x000fe20000410000 */
[----:B------:R-:W-:-:S03]  /*0130*/  FMUL.FTZ R3, R3, 0.5 ;  /* 0x3f00000003037820 */ /* 0x000fc60000410000 */
[----:B------:R-:W-:-:S04]  /*0140*/  FFMA R0, -R5, R5, R0 ;  /* 0x0000000505007223 */ /* 0x000fc80000000100 */
[----:B------:R-:W-:-:S07]  /*0150*/  FFMA R0, R0, R3, R5 ;  /* 0x0000000300007223 */ /* 0x000fce0000000005 */
.L_x_3:
[----:B------:R-:W-:Y:S05]  /*0160*/  BSYNC.RECONVERGENT B0 ;  /* 0x0000000000007941 */ /* 0x000fea0003800200 */
.L_x_1:
[----:B------:R-:W0:Y:S01]  /*0170*/  F2I.TRUNC.NTZ R0, R0 ;  /* 0x0000000000007305 */ /* 0x000e22000020f100 */
[----:B------:R-:W-:Y:S01]  /*0180*/  BSSY.RECONVERGENT B0, `(.L_x_4) ;  /* 0x00000a5000007945 */ /* 0x000fe20003800200 */
[----:B0-----:R-:W-:-:S13]  /*0190*/  ISETP.GE.AND P0, PT, R0, 0x3, PT ;  /* 0x000000030000780c */ /* 0x001fda0003f06270 */
[----:B------:R-:W-:Y:S05]  /*01a0*/  @!P0 BRA `(.L_x_5) ;  /* 0x0000000800888947 */ /* 0x000fea0003800000 */
[C---:B------:R-:W-:Y:S01]  /*01b0*/  VIADD R2, R0.reuse, 0xfffffffd ;  /* 0xfffffffd00027836 */ /* 0x040fe20000000000 */
[----:B------:R-:W-:Y:S01]  /*01c0*/  IADD3 R11, PT, PT, R0, -0x2, RZ ;  /* 0xfffffffe000b7810 */ /* 0x000fe20007ffe0ff */
[----:B------:R-:W-:Y:S01]  /*01d0*/  BSSY.RECONVERGENT B1, `(.L_x_6) ;  /* 0x0000079000017945 */ /* 0x000fe20003800200 */
[----:B------:R-:W-:Y:S02]  /*01e0*/  IMAD.MOV.U32 R0, RZ, RZ, RZ ;  /* 0x000000ffff007224 */ /* 0x000fe400078e00ff */
[----:B------:R-:W-:Y:S01]  /*01f0*/  ISETP.GE.U32.AND P0, PT, R2, 0x3, PT ;  /* 0x000000030200780c */ /* 0x000fe20003f06070 */
[----:B------:R-:W-:Y:S01]  /*0200*/  IMAD.MOV.U32 R4, RZ, RZ, 0x2 ;  /* 0x00000002ff047424 */ /* 0x000fe200078e00ff */
[----:B------:R-:W-:-:S11]  /*0210*/  LOP3.LUT R9, R11, 0x3, RZ, 0xc0, !PT ;  /* 0x000000030b097812 */ /* 0x000fd600078ec0ff */
[----:B------:R-:W-:Y:S05]  /*0220*/  @!P0 BRA `(.L_x_7) ;  /* 0x0000000400cc8947 */ /* 0x000fea0003800000 */
[----:B------:R-:W-:Y:S01]  /*0230*/  HFMA2 R10, -RZ, RZ, 0, 0 ;  /* 0x00000000ff0a7431 */ /* 0x000fe200000001ff */
[----:B------:R-:W-:Y:S01]  /*0240*/  BSSY.RECONVERGENT B2, `(.L_x_8) ;  /* 0x0000070000027945 */ /* 0x000fe20003800200 */
[----:B------:R-:W-:Y:S01]  /*0250*/  ISETP.GE.AND P0, PT, R8, RZ, PT ;  /* 0x000000ff0800720c */ /* 0x000fe20003f06270 */
[----:B------:R-:W-:Y:S01]  /*0260*/  IMAD.MOV.U32 R0, RZ, RZ, RZ ;  /* 0x000000ffff007224 */ /* 0x000fe200078e00ff */
[----:B------:R-:W-:Y:S02]  /*0270*/  IABS R2, R8 ;  /* 0x0000000800027213 */ /* 0x000fe40000000000 */
[----:B------:R-:W-:-:S09]  /*0280*/  LOP3.LUT R11, R11, 0xfffffffc, RZ, 0xc0, !PT ;  /* 0xfffffffc0b0b7812 */ /* 0x000fd200078ec0ff */
.L_x_9:
[C---:B------:R-:W-:Y:S01]  /*0290*/  VIADD R22, R10.reuse, 0x2 ;  /* 0x000000020a167836 */ /* 0x040fe20000000000 */
[C---:B------:R-:W-:Y:S01]  /*02a0*/  IADD3 R21, PT, PT, R10.reuse, 0x3, RZ ;  /* 0x000000030a157810 */ /* 0x040fe20007ffe0ff */
[C---:B------:R-:W-:Y:S02]  /*02b0*/  VIADD R12, R10.reuse, 0x4 ;  /* 0x000000040a0c7836 */ /* 0x040fe40000000000 */
[----:B------:R-:W-:Y:S01]  /*02c0*/  VIADD R15, R10, 0x5 ;  /* 0x000000050a0f7836 */ /* 0x000fe20000000000 */
[----:B------:R-:W-:Y:S02]  /*02d0*/  IABS R13, R22 ;  /* 0x00000016000d7213 */ /* 0x000fe40000000000 */
[----:B------:R-:W-:Y:S02]  /*02e0*/  IABS R14, R21 ;  /* 0x00000015000e7213 */ /* 0x000fe40000000000 */
[----:B------:R-:W0:Y:S01]  /*02f0*/  I2F.RP R3, R13 ;  /* 0x0000000d00037306 */ /* 0x000e220000209400 */
[----:B------:R-:W-:-:S02]  /*0300*/  IABS R16, R12 ;  /* 0x0000000c00107213 */ /* 0x000fc40000000000 */
[----:B------:R-:W-:-:S05]  /*0310*/  IABS R17, R15 ;  /* 0x0000000f00117213 */ /* 0x000fca0000000000 */
[----:B------:R-:W1:Y:S08]  /*0320*/  I2F.RP R18, R14 ;  /* 0x0000000e00127306 */ /* 0x000e700000209400 */
[----:B0-----:R-:W0:Y:S08]  /*0330*/  MUFU.RCP R3, R3 ;  /* 0x0000000300037308 */ /* 0x001e300000001000 */
[----:B------:R-:W2:Y:S08]  /*0340*/  I2F.RP R20, R16 ;  /* 0x0000001000147306 */ /* 0x000eb00000209400 */
[----:B-1----:R-:W1:Y:S01]  /*0350*/  MUFU.RCP R18, R18 ;  /* 0x0000001200127308 */ /* 0x002e620000001000 */
[----:B0-----:R-:W-:-:S07]  /*0360*/  IADD3 R6, PT, PT, R3, 0xffffffe, RZ ;  /* 0x0ffffffe03067810 */ /* 0x001fce0007ffe0ff */
[----:B--2---:R-:W0:Y:S08]  /*0370*/  MUFU.RCP R20, R20 ;  /* 0x0000001400147308 */ /* 0x004e300000001000 */
[----:B------:R-:W2:Y:S01]  /*0380*/  I2F.RP R23, R17 ;  /* 0x0000001100177306 */ /* 0x000ea20000209400 */
[----:B-1----:R-:W-:Y:S01]  /*0390*/  VIADD R3, R18, 0xffffffe ;  /* 0x0ffffffe12037836 */ /* 0x002fe20000000000 */
[----:B------:R-:W-:-:S06]  /*03a0*/  IABS R18, R22 ;  /* 0x0000001600127213 */ /* 0x000fcc0000000000 */
[----:B------:R1:W3:Y:S01]  /*03b0*/  F2I.FTZ.U32.TRUNC.NTZ R7, R6 ;  /* 0x0000000600077305 */ /* 0x0002e2000021f000 */
[----:B0-----:R-:W-:Y:S01]  /*03c0*/  IADD3 R4, PT, PT, R20, 0xffffffe, RZ ;  /* 0x0ffffffe14047810 */ /* 0x001fe20007ffe0ff */
[----:B------:R-:W-:-:S06]  /*03d0*/  IMAD.MOV R20, RZ, RZ, -R18 ;  /* 0x000000ffff147224 */ /* 0x000fcc00078e0a12 */
[----:B--2---:R-:W0:Y:S01]  /*03e0*/  MUFU.RCP R23, R23 ;  /* 0x0000001700177308 */ /* 0x004e220000001000 */
[----:B-1----:R-:W-:Y:S02]  /*03f0*/  IMAD.MOV.U32 R6, RZ, RZ, RZ ;  /* 0x000000ffff067224 */ /* 0x002fe400078e00ff */
[----:B---3--:R-:W-:-:S05]  /*0400*/  IMAD.MOV R24, RZ, RZ, -R7 ;  /* 0x000000ffff187224 */ /* 0x008fca00078e0a07 */
[----:B------:R-:W1:Y:S01]  /*0410*/  F2I.FTZ.U32.TRUNC.NTZ R3, R3 ;  /* 0x0000000300037305 */ /* 0x000e62000021f000 */
[----:B------:R-:W-:-:S04]  /*0420*/  IMAD R19, R24, R13, RZ ;  /* 0x0000000d18137224 */ /* 0x000fc800078e02ff */
[----:B------:R-:W-:-:S03]  /*0430*/  IMAD.HI.U32 R19, R7, R19, R6 ;  /* 0x0000001307137227 */ /* 0x000fc600078e0006 */
[----:B------:R2:W3:Y:S01]  /*0440*/  F2I.FTZ.U32.TRUNC.NTZ R5, R4 ;  /* 0x0000000400057305 */ /* 0x0004e2000021f000 */
[----:B0-----:R-:W-:Y:S01]  /*0450*/  VIADD R6, R23, 0xffffffe ;  /* 0x0ffffffe17067836 */ /* 0x001fe20000000000 */
[----:B------:R-:W-:Y:S01]  /*0460*/  IABS R23, R8 ;  /* 0x0000000800177213 */ /* 0x000fe20000000000 */
[----:B------:R-:W-:Y:S01]  /*0470*/  IMAD.HI.U32 R19, R19, R2, RZ ;  /* 0x0000000213137227 */ /* 0x000fe200078e00ff */
[----:B-1----:R-:W-:-:S04]  /*0480*/  IADD3 R25, PT, PT, RZ, -R3, RZ ;  /* 0x80000003ff197210 */ /* 0x002fc80007ffe0ff */
[----:B------:R0:W1:Y:S01]  /*0490*/  F2I.FTZ.U32.TRUNC.NTZ R7, R6 ;  /* 0x0000000600077305 */ /* 0x000062000021f000 */
[----:B------:R-:W-:Y:S01]  /*04a0*/  IMAD.MOV.U32 R18, RZ, RZ, R23 ;  /* 0x000000ffff127224 */ /* 0x000fe200078e0017 */
[----:B--2---:R-:W-:Y:S01]  /*04b0*/  IABS R4, R21 ;  /* 0x0000001500047213 */ /* 0x004fe20000000000 */
[----:B------:R-:W-:Y:S02]  /*04c0*/  IMAD R23, R25, R14, RZ ;  /* 0x0000000e19177224 */ /* 0x000fe400078e02ff */
[----:B------:R-:W-:Y:S01]  /*04d0*/  IMAD R20, R19, R20, R18 ;  /* 0x0000001413147224 */ /* 0x000fe200078e0212 */
[----:B---3--:R-:W-:Y:S02]  /*04e0*/  IADD3 R2, PT, PT, RZ, -R5, RZ ;  /* 0x80000005ff027210 */ /* 0x008fe40007ffe0ff */
[----:B0-----:R-:W-:Y:S02]  /*04f0*/  IADD3 R6, PT, PT, RZ, -R4, RZ ;  /* 0x80000004ff067210 */ /* 0x001fe40007ffe0ff */
[----:B------:R-:W-:Y:S01]  /*0500*/  MOV R4, RZ ;  /* 0x000000ff00047202 */ /* 0x000fe20000000f00 */
[----:B------:R-:W-:Y:S01]  /*0510*/  IMAD.MOV.U32 R25, RZ, RZ, R2 ;  /* 0x000000ffff197224 */ /* 0x000fe200078e0002 */
[----:B------:R-:W-:Y:S01]  /*0520*/  ISETP.GT.U32.AND P1, PT, R13, R20, PT ;  /* 0x000000140d00720c */ /* 0x000fe20003f24070 */
[----:B------:R-:W-:-:S02]  /*0530*/  IMAD.MOV.U32 R2, RZ, RZ, RZ ;  /* 0x000000ffff027224 */ /* 0x000fc400078e00ff */
[----:B------:R-:W-:Y:S02]  /*0540*/  IMAD R19, R25, R16, RZ ;  /* 0x0000001019137224 */ /* 0x000fe400078e02ff */
[----:B------:R-:W-:Y:S01]  /*0550*/  IMAD.HI.U32 R3, R3, R23, R2 ;  /* 0x0000001703037227 */ /* 0x000fe200078e0002 */
[----:B------:R-:W-:-:S03]  /*0560*/  IABS R23, R15 ;  /* 0x0000000f00177213 */ /* 0x000fc60000000000 */
[----:B------:R-:W-:Y:S02]  /*0570*/  IMAD.MOV.U32 R2, RZ, RZ, R18 ;  /* 0x000000ffff027224 */ /* 0x000fe400078e0012 */
[----:B------:R-:W-:-:S04]  /*0580*/  IMAD.HI.U32 R5, R5, R19, R4 ;  /* 0x0000001305057227 */ /* 0x000fc800078e0004 */
[----:B------:R-:W-:Y:S01]  /*0590*/  IMAD.MOV.U32 R4, RZ, RZ, R6 ;  /* 0x000000ffff047224 */ /* 0x000fe200078e0006 */
[----:B------:R-:W-:Y:S01]  /*05a0*/  IABS R6, R12 ;  /* 0x0000000c00067213 */ /* 0x000fe20000000000 */
[----:B------:R-:W-:-:S04]  /*05b0*/  IMAD.HI.U32 R3, R3, R2, RZ ;  /* 0x0000000203037227 */ /* 0x000fc800078e00ff */
[----:B-1----:R-:W-:Y:S02]  /*05c0*/  IMAD.MOV R24, RZ, RZ, -R7 ;  /* 0x000000ffff187224 */ /* 0x002fe400078e0a07 */
[----:B------:R-:W-:Y:S02]  /*05d0*/  IMAD R3, R3, R4, R18 ;  /* 0x0000000403037224 */ /* 0x000fe400078e0212 */
[----:B------:R-:W-:Y:S01]  /*05e0*/  IMAD.MOV R4, RZ, RZ, -R6 ;  /* 0x000000ffff047224 */ /* 0x000fe200078e0a06 */
[----:B------:R-:W-:Y:S01]  /*05f0*/  MOV R6, RZ ;  /* 0x000000ff00067202 */ /* 0x000fe20000000f00 */
[----:B------:R-:W-:Y:S01]  /*0600*/  IMAD R19, R24, R17, RZ ;  /* 0x0000001118137224 */ /* 0x000fe200078e02ff */
[----:B------:R-:W-:Y:S01]  /*0610*/  ISETP.GT.U32.AND P3, PT, R14, R3, PT ;  /* 0x000000030e00720c */ /* 0x000fe20003f64070 */
[----:B------:R-:W-:-:S04]  /*0620*/  IMAD.HI.U32 R5, R5, R2, RZ ;  /* 0x0000000205057227 */ /* 0x000fc800078e00ff */
[----:B------:R-:W-:-:S04]  /*0630*/  IMAD.HI.U32 R7, R7, R19, R6 ;  /* 0x0000001307077227 */ /* 0x000fc800078e0006 */
[----:B------:R-:W-:Y:S02]  /*0640*/  IMAD.MOV R23, RZ, RZ, -R23 ;  /* 0x000000ffff177224 */ /* 0x000fe400078e0a17 */
[--C-:B------:R-:W-:Y:S02]  /*0650*/  IMAD R5, R5, R4, R18.reuse ;  /* 0x0000000405057224 */ /* 0x100fe400078e0212 */
[----:B------:R-:W-:Y:S01]  /*0660*/  @!P1 IMAD.IADD R20, R20, 0x1, -R13 ;  /* 0x0000000114149824 */ /* 0x000fe200078e0a0d */
[----:B------:R-:W-:Y:S01]  /*0670*/  MOV R4, R23 ;  /* 0x0000001700047202 */ /* 0x000fe20000000f00 */
[----:B------:R-:W-:Y:S01]  /*0680*/  IMAD.HI.U32 R7, R7, R2, RZ ;  /* 0x0000000207077227 */ /* 0x000fe200078e00ff */
[----:B------:R-:W-:Y:S02]  /*0690*/  ISETP.GT.U32.AND P2, PT, R16, R5, PT ;  /* 0x000000051000720c */ /* 0x000fe40003f44070 */
[----:B------:R-:W-:Y:S01]  /*06a0*/  ISETP.GT.U32.AND P1, PT, R13, R20, PT ;  /* 0x000000140d00720c */ /* 0x000fe20003f24070 */
[----:B------:R-:W-:-:S02]  /*06b0*/  IMAD R4, R7, R4, R18 ;  /* 0x0000000407047224 */ /* 0x000fc400078e0212 */
[----:B------:R-:W-:-:S03]  /*06c0*/  @!P3 IMAD.IADD R3, R3, 0x1, -R14 ;  /* 0x000000010303b824 */ /* 0x000fc600078e0a0e */
[----:B------:R-:W-:Y:S02]  /*06d0*/  ISETP.GT.U32.AND P3, PT, R17, R4, PT ;  /* 0x000000041100720c */ /* 0x000fe40003f64070 */
[----:B------:R-:W-:-:S03]  /*06e0*/  ISETP.GT.U32.AND P4, PT, R14, R3, PT ;  /* 0x000000030e00720c */ /* 0x000fc60003f84070 */
[----:B------:R-:W-:Y:S02]  /*06f0*/  @!P2 IADD3 R5, PT, PT, R5, -R16, RZ ;  /* 0x800000100505a210 */ /* 0x000fe40007ffe0ff */
[----:B------:R-:W-:Y:S01]  /*0700*/  @!P1 IMAD.IADD R20, R20, 0x1, -R13 ;  /* 0x0000000114149824 */ /* 0x000fe200078e0a0d */
[----:B------:R-:W-:Y:S02]  /*0710*/  ISETP.NE.AND P1, PT, R22, RZ, PT ;  /* 0x000000ff1600720c */ /* 0x000fe40003f25270 */
[----:B------:R-:W-:Y:S01]  /*0720*/  ISETP.GT.U32.AND P2, PT, R16, R5, PT ;  /* 0x000000051000720c */ /* 0x000fe20003f44070 */
[----:B------:R-:W-:Y:S01]  /*0730*/  @!P0 IMAD.MOV R20, RZ, RZ, -R20 ;  /* 0x000000ffff148224 */ /* 0x000fe200078e0a14 */
[----:B------:R-:W-:Y:S01]  /*0740*/  ISETP.GE.AND P0, PT, R8, RZ, PT ;  /* 0x000000ff0800720c */ /* 0x000fe20003f06270 */
[----:B------:R-:W-:Y:S02]  /*0750*/  @!P3 IMAD.IADD R4, R4, 0x1, -R17 ;  /* 0x000000010404b824 */ /* 0x000fe400078e0a11 */
[----:B------:R-:W-:-:S02]  /*0760*/  @!P4 IADD3 R3, PT, PT, R3, -R14, RZ ;  /* 0x8000000e0303c210 */ /* 0x000fc40007ffe0ff */
[----:B------:R-:W-:Y:S02]  /*0770*/  ISETP.NE.AND P4, PT, R21, RZ, PT ;  /* 0x000000ff1500720c */ /* 0x000fe40003f85270 */
[----:B------:R-:W-:Y:S02]  /*0780*/  ISETP.GT.U32.AND P3, PT, R17, R4, PT ;  /* 0x000000041100720c */ /* 0x000fe40003f64070 */
[----:B------:R-:W-:Y:S02]  /*0790*/  @!P1 LOP3.LUT R20, RZ, R22, RZ, 0x33, !PT ;  /* 0x00000016ff149212 */ /* 0x000fe400078e33ff */
[----:B------:R-:W-:Y:S01]  /*07a0*/  @!P2 IMAD.IADD R5, R5, 0x1, -R16 ;  /* 0x000000010505a824 */ /* 0x000fe200078e0a10 */
[----:B------:R-:W-:Y:S01]  /*07b0*/  ISETP.NE.AND P2, PT, R12, RZ, PT ;  /* 0x000000ff0c00720c */ /* 0x000fe20003f45270 */
[----:B------:R-:W-:Y:S01]  /*07c0*/  @!P0 IMAD.MOV R3, RZ, RZ, -R3 ;  /* 0x000000ffff038224 */ /* 0x000fe200078e0a03 */
[----:B------:R-:W-:Y:S01]  /*07d0*/  ISETP.NE.AND P1, PT, R20, RZ, PT ;  /* 0x000000ff1400720c */ /* 0x000fe20003f25270 */
[----:B------:R-:W-:-:S03]  /*07e0*/  @!P0 IMAD.MOV R5, RZ, RZ, -R5 ;  /* 0x000000ffff058224 */ /* 0x000fc600078e0a05 */
[----:B------:R-:W-:Y:S02]  /*07f0*/  @!P4 LOP3.LUT R3, RZ, R21, RZ, 0x33, !PT ;  /* 0x00000015ff03c212 */ /* 0x000fe400078e33ff */
[----:B------:R-:W-:Y:S02]  /*0800*/  @!P3 IADD3 R4, PT, PT, R4, -R17, RZ ;  /* 0x800000110404b210 */ /* 0x000fe40007ffe0ff */
[----:B------:R-:W-:Y:S01]  /*0810*/  ISETP.NE.AND P3, PT, R3, RZ, PT ;  /* 0x000000ff0300720c */ /* 0x000fe20003f65270 */
[C---:B------:R-:W-:Y:S01]  /*0820*/  VIADD R3, R0.reuse, 0x1 ;  /* 0x0000000100037836 */ /* 0x040fe20000000000 */
[----:B------:R-:W-:Y:S01]  /*0830*/  ISETP.NE.AND P4, PT, R15, RZ, PT ;  /* 0x000000ff0f00720c */ /* 0x000fe20003f85270 */
[----:B------:R-:W-:Y:S01]  /*0840*/  @!P0 IMAD.MOV R4, RZ, RZ, -R4 ;  /* 0x000000ffff048224 */ /* 0x000fe200078e0a04 */
[----:B------:R-:W-:Y:S02]  /*0850*/  @!P2 LOP3.LUT R5, RZ, R12, RZ, 0x33, !PT ;  /* 0x0000000cff05a212 */ /* 0x000fe400078e33ff */
[----:B------:R-:W-:-:S02]  /*0860*/  @P1 IADD3 R3, PT, PT, R0, RZ, RZ ;  /* 0x000000ff00031210 */ /* 0x000fc40007ffe0ff */
[----:B------:R-:W-:-:S03]  /*0870*/  ISETP.NE.AND P1, PT, R5, RZ, PT ;  /* 0x000000ff0500720c */ /* 0x000fc60003f25270 */
[C---:B------:R-:W-:Y:S02]  /*0880*/  VIADD R0, R3.reuse, 0x1 ;  /* 0x0000000103007836 */ /* 0x040fe40000000000 */
[----:B------:R-:W-:Y:S02]  /*0890*/  @P3 IADD3 R0, PT, PT, R3, RZ, RZ ;  /* 0x000000ff03003210 */ /* 0x000fe40007ffe0ff */
[----:B------:R-:W-:-:S03]  /*08a0*/  @!P4 LOP3.LUT R4, RZ, R15, RZ, 0x33, !PT ;  /* 0x0000000fff04c212 */ /* 0x000fc600078e33ff */
[----:B------:R-:W-:Y:S01]  /*08b0*/  VIADD R3, R0, 0x1 ;  /* 0x0000000100037836 */ /* 0x000fe20000000000 */
[----:B------:R-:W-:Y:S01]  /*08c0*/  ISETP.NE.AND P2, PT, R4, RZ, PT ;  /* 0x000000ff0400720c */ /* 0x000fe20003f45270 */
[----:B------:R-:W-:Y:S02]  /*08d0*/  IMAD.MOV.U32 R4, RZ, RZ, R10 ;  /* 0x000000ffff047224 */ /* 0x000fe400078e000a */
[----:B------:R-:W-:Y:S01]  /*08e0*/  @P1 IMAD.MOV R3, RZ, RZ, R0 ;  /* 0x000000ffff031224 */ /* 0x000fe200078e0200 */
[----:B------:R-:W-:Y:S01]  /*08f0*/  ISETP.NE.AND P1, PT, R12, R11, PT ;  /* 0x0000000b0c00720c */ /* 0x000fe20003f25270 */
[----:B------:R-:W-:-:S03]  /*0900*/  IMAD.MOV.U32 R10, RZ, RZ, R12 ;  /* 0x000000ffff0a7224 */ /* 0x000fc600078e000c */
[----:B------:R-:W-:-:S05]  /*0910*/  IADD3 R0, PT, PT, R3, 0x1, RZ ;  /* 0x0000000103007810 */ /* 0x000fca0007ffe0ff */
[----:B------:R-:W-:-:S04]  /*0920*/  @P2 IADD3 R0, PT, PT, R3, RZ, RZ ;  /* 0x000000ff03002210 */ /* 0x000fc80007ffe0ff */
[----:B------:R-:W-:Y:S05]  /*0930*/  @P1 BRA `(.L_x_9) ;  /* 0xfffffff800541947 */ /* 0x000fea000383ffff */
[----:B------:R-:W-:Y:S05]  /*0940*/  BSYNC.RECONVERGENT B2 ;  /* 0x0000000000027941 */ /* 0x000fea0003800200 */
.L_x_8:
[----:B------:R-:W-:-:S07]  /*0950*/  VIADD R4, R4, 0x6 ;  /* 0x0000000604047836 */ /* 0x000fce0000000000 */
.L_x_7:
[----:B------:R-:W-:Y:S05]  /*0960*/  BSYNC.RECONVERGENT B1 ;  /* 0x0000000000017941 */ /* 0x000fea0003800200 */
.L_x_6:
[----:B------:R-:W-:Y:S01]  /*0970*/  ISETP.NE.AND P0, PT, R9, RZ, PT ;  /* 0x000000ff0900720c */ /* 0x000fe20003f05270 */
[----:B------:R-:W-:-:S12]  /*0980*/  BSSY.RECONVERGENT B1, `(.L_x_10) ;  /* 0x0000022000017945 */ /* 0x000fd80003800200 */
[----:B------:R-:W-:Y:S05]  /*0990*/  @!P0 BRA `(.L_x_11) ;  /* 0x0000000000808947 */ /* 0x000fea0003800000 */
[----:B------:R-:W-:Y:S01]  /*09a0*/  IABS R12, R8 ;  /* 0x00000008000c7213 */ /* 0x000fe20000000000 */
[----:B------:R-:W-:-:S07]  /*09b0*/  IMAD.MOV R9, RZ, RZ, -R9 ;  /* 0x000000ffff097224 */ /* 0x000fce00078e0a09 */
.L_x_12:
[-C--:B------:R-:W-:Y:S01]  /*09c0*/  IABS R6, R4.reuse ;  /* 0x0000000400067213 */ /* 0x080fe20000000000 */
[----:B------:R-:W-:Y:S01]  /*09d0*/  VIADD R9, R9, 0x1 ;  /* 0x0000000109097836 */ /* 0x000fe20000000000 */
[----:B------:R-:W-:Y:S02]  /*09e0*/  IABS R10, R4 ;  /* 0x00000004000a7213 */ /* 0x000fe40000000000 */
[----:B------:R-:W0:Y:S01]  /*09f0*/  I2F.RP R5, R6 ;  /* 0x0000000600057306 */ /* 0x000e220000209400 */
[----:B------:R-:W-:Y:S02]  /*0a00*/  ISETP.GE.AND P2, PT, R8, RZ, PT ;  /* 0x000000ff0800720c */ /* 0x000fe40003f46270 */
[----:B------:R-:W-:-:S05]  /*0a10*/  IADD3 R10, PT, PT, RZ, -R10, RZ ;  /* 0x8000000aff0a7210 */ /* 0x000fca0007ffe0ff */
[----:B0-----:R-:W0:Y:S02]  /*0a20*/  MUFU.RCP R5, R5 ;  /* 0x0000000500057308 */ /* 0x001e240000001000 */
[----:B0-----:R-:W-:Y:S02]  /*0a30*/  IADD3 R2, PT, PT, R5, 0xffffffe, RZ ;  /* 0x0ffffffe05027810 */ /* 0x001fe40007ffe0ff */
[----:B------:R-:W-:-:S04]  /*0a40*/  IABS R5, R8 ;  /* 0x0000000800057213 */ /* 0x000fc80000000000 */
[----:B------:R0:W1:Y:S02]  /*0a50*/  F2I.FTZ.U32.TRUNC.NTZ R3, R2 ;  /* 0x0000000200037305 */ /* 0x000064000021f000 */
[----:B0-----:R-:W-:Y:S02]  /*0a60*/  IMAD.MOV.U32 R2, RZ, RZ, RZ ;  /* 0x000000ffff027224 */ /* 0x001fe400078e00ff */
[----:B-1----:R-:W-:-:S04]  /*0a70*/  IMAD.MOV R7, RZ, RZ, -R3 ;  /* 0x000000ffff077224 */ /* 0x002fc800078e0a03 */
[----:B------:R-:W-:-:S04]  /*0a80*/  IMAD R7, R7, R6, RZ ;  /* 0x0000000607077224 */ /* 0x000fc800078e02ff */
[----:B------:R-:W-:-:S04]  /*0a90*/  IMAD.HI.U32 R3, R3, R7, R2 ;  /* 0x0000000703037227 */ /* 0x000fc800078e0002 */
[----:B------:R-:W-:Y:S02]  /*0aa0*/  VIADD R2, R0, 0x1 ;  /* 0x0000000100027836 */ /* 0x000fe40000000000 */
[----:B------:R-:W-:-:S04]  /*0ab0*/  IMAD.HI.U32 R3, R3, R12, RZ ;  /* 0x0000000c03037227 */ /* 0x000fc800078e00ff */
[----:B------:R-:W-:-:S05]  /*0ac0*/  IMAD R3, R3, R10, R5 ;  /* 0x0000000a03037224 */ /* 0x000fca00078e0205 */
[----:B------:R-:W-:-:S13]  /*0ad0*/  ISETP.GT.U32.AND P0, PT, R6, R3, PT ;  /* 0x000000030600720c */ /* 0x000fda0003f04070 */
[----:B------:R-:W-:Y:S01]  /*0ae0*/  @!P0 IMAD.IADD R3, R3, 0x1, -R6 ;  /* 0x0000000103038824 */ /* 0x000fe200078e0a06 */
[----:B------:R-:W-:-:S04]  /*0af0*/  ISETP.NE.AND P0, PT, R4, RZ, PT ;  /* 0x000000ff0400720c */ /* 0x000fc80003f05270 */
[----:B------:R-:W-:-:S13]  /*0b00*/  ISETP.GT.U32.AND P1, PT, R6, R3, PT ;  /* 0x000000030600720c */ /* 0x000fda0003f24070 */
[----:B------:R-:W-:Y:S01]  /*0b10*/  @!P1 IMAD.IADD R3, R3, 0x1, -R6 ;  /* 0x0000000103039824 */ /* 0x000fe200078e0a06 */
[----:B------:R-:W-:-:S04]  /*0b20*/  ISETP.NE.AND P1, PT, R9, RZ, PT ;  /* 0x000000ff0900720c */ /* 0x000fc80003f25270 */
[----:B------:R-:W-:Y:S02]  /*0b30*/  @!P2 IADD3 R3, PT, PT, -R3, RZ, RZ ;  /* 0x000000ff0303a210 */ /* 0x000fe40007ffe1ff */
[----:B------:R-:W-:Y:S01]  /*0b40*/  @!P0 LOP3.LUT R3, RZ, R4, RZ, 0x33, !PT ;  /* 0x00000004ff038212 */ /* 0x000fe200078e33ff */
[----:B------:R-:W-:-:S03]  /*0b50*/  VIADD R4, R4, 0x1 ;  /* 0x0000000104047836 */ /* 0x000fc60000000000 */
[----:B------:R-:W-:-:S13]  /*0b60*/  ISETP.NE.AND P0, PT, R3, RZ, PT ;  /* 0x000000ff0300720c */ /* 0x000fda0003f05270 */
[----:B------:R-:W-:-:S04]  /*0b70*/  @P0 IADD3 R2, PT, PT, R0, RZ, RZ ;  /* 0x000000ff00020210 */ /* 0x000fc80007ffe0ff */
[----:B------:R-:W-:Y:S01]  /*0b80*/  MOV R0, R2 ;  /* 0x0000000200007202 */ /* 0x000fe20000000f00 */
[----:B------:R-:W-:Y:S06]  /*0b90*/  @P1 BRA `(.L_x_12) ;  /* 0xfffffffc00881947 */ /* 0x000fec000383ffff */
.L_x_11:
[----:B------:R-:W-:Y:S05]  /*0ba0*/  BSYNC.RECONVERGENT B1 ;  /* 0x0000000000017941 */ /* 0x000fea0003800200 */
.L_x_10:
[----:B------:R-:W-:-:S13]  /*0bb0*/  ISETP.NE.AND P0, PT, R0, RZ, PT ;  /* 0x000000ff0000720c */ /* 0x000fda0003f05270 */
[----:B------:R-:W-:Y:S05]  /*0bc0*/  @P0 BRA `(.L_x_13) ;  /* 0x0000000000240947 */ /* 0x000fea0003800000 */
.L_x_5:
[----:B------:R-:W-:Y:S05]  /*0bd0*/  BSYNC.RECONVERGENT B0 ;  /* 0x0000000000007941 */ /* 0x000fea0003800200 */
.L_x_4:
[----:B------:R-:W0:Y:S01]  /*0be0*/  S2R R0, SR_LANEID ;  /* 0x0000000000007919 */ /* 0x000e220000000000 */
[----:B------:R-:W1:Y:S01]  /*0bf0*/  LDC.64 R2, c[0x0][0x388] ;  /* 0x0000e200ff027b82 */ /* 0x000e620000000a00 */
[----:B------:R-:W-:Y:S02]  /*0c00*/  VOTEU.ANY UR4, UPT, PT ;  /* 0x0000000000047886 */ /* 0x000fe400038e0100 */
[----:B------:R-:W-:Y:S02]  /*0c10*/  UFLO.U32 UR5, UR4 ;  /* 0x00000004000572bd */ /* 0x000fe400080e0000 */
[----:B------:R-:W1:Y:S04]  /*0c20*/  POPC R5, UR4 ;  /* 0x0000000400057d09 */ /* 0x000e680008000000 */
[----:B0-----:R-:W-:-:S13]  /*0c30*/  ISETP.EQ.U32.AND P0, PT, R0, UR5, PT ;  /* 0x0000000500007c0c */ /* 0x001fda000bf02070 */
[----:B-1----:R-:W-:Y:S01]  /*0c40*/  @P0 REDG.E.ADD.STRONG.GPU desc[UR6][R2.64], R5 ;  /* 0x000000050200098e */ /* 0x002fe2000c12e106 */
[----:B------:R-:W-:Y:S05]  /*0c50*/  EXIT ;  /* 0x000000000000794d */ /* 0x000fea0003800000 */
.L_x_13:
[----:B------:R-:W0:Y:S01]  /*0c60*/  S2R R0, SR_LANEID ;  /* 0x0000000000007919 */ /* 0x000e220000000000 */
[----:B------:R-:W1:Y:S01]  /*0c70*/  LDCU.64 UR4, c[0x0][0x388] ;  /* 0x00007100ff0477ac */ /* 0x000e620008000a00 */
[----:B------:R-:W-:Y:S02]  /*0c80*/  VOTEU.ANY UR8, UPT, PT ;  /* 0x0000000000087886 */ /* 0x000fe400038e0100 */
[----:B------:R-:W-:Y:S02]  /*0c90*/  UFLO.U32 UR9, UR8 ;  /* 0x00000008000972bd */ /* 0x000fe400080e0000 */
[----:B------:R-:W2:Y:S01]  /*0ca0*/  POPC R5, UR8 ;  /* 0x0000000800057d09 */ /* 0x000ea20008000000 */
[----:B-1----:R-:W-:-:S04]  /*0cb0*/  UIADD3 UR4, UP0, UPT, UR4, 0x4, URZ ;  /* 0x0000000404047890 */ /* 0x002fc8000ff1e0ff */
[----:B------:R-:W-:Y:S02]  /*0cc0*/  UIADD3.X UR5, UPT, UPT, URZ, UR5, URZ, UP0, !UPT ;  /* 0x00000005ff057290 */ /* 0x000fe400087fe4ff */
[----:B------:R-:W-:-:S04]  /*0cd0*/  IMAD.U32 R2, RZ, RZ, UR4 ;  /* 0x00000004ff027e24 */ /* 0x000fc8000f8e00ff */
[----:B------:R-:W-:Y:S02]  /*0ce0*/  MOV R3, UR5 ;  /* 0x0000000500037c02 */ /* 0x000fe40008000f00 */
[----:B0-----:R-:W-:-:S13]  /*0cf0*/  ISETP.EQ.U32.AND P0, PT, R0, UR9, PT ;  /* 0x0000000900007c0c */ /* 0x001fda000bf02070 */
[----:B--2---:R-:W-:Y:S01]  /*0d00*/  @P0 REDG.E.ADD.STRONG.GPU desc[UR6][R2.64], R5 ;  /* 0x000000050200098e */ /* 0x004fe2000c12e106 */
[----:B------:R-:W-:Y:S05]  /*0d10*/  EXIT ;  /* 0x000000000000794d */ /* 0x000fea0003800000 */
        .weak           $__internal_0_$__cuda_sm20_sqrt_rn_f32_slowpath
        .type           $__internal_0_$__cuda_sm20_sqrt_rn_f32_slowpath,@function
        .size           $__internal_0_$__cuda_sm20_sqrt_rn_f32_slowpath,(.L_x_25 - $__internal_0_$__cuda_sm20_sqrt_rn_f32_slowpath)
$__internal_0_$__cuda_sm20_sqrt_rn_f32_slowpath:
[----:B------:R-:W-:-:S13]  /*0d20*/  LOP3.LUT P0, RZ, R0, 0x7fffffff, RZ, 0xc0, !PT ;  /* 0x7fffffff00ff7812 */ /* 0x000fda000780c0ff */
[----:B------:R-:W-:Y:S01]  /*0d30*/  @!P0 IMAD.MOV.U32 R2, RZ, RZ, R0 ;  /* 0x000000ffff028224 */ /* 0x000fe200078e0000 */
[----:B------:R-:W-:Y:S06]  /*0d40*/  @!P0 BRA `(.L_x_14) ;  /* 0x0000000000408947 */ /* 0x000fec0003800000 */
[----:B------:R-:W-:-:S13]  /*0d50*/  FSETP.GEU.FTZ.AND P0, PT, R0, RZ, PT ;  /* 0x000000ff0000720b */ /* 0x000fda0003f1e000 */
[----:B------:R-:W-:Y:S01]  /*0d60*/  @!P0 MOV R2, 0x7fffffff ;  /* 0x7fffffff00028802 */ /* 0x000fe20000000f00 */
[----:B------:R-:W-:Y:S06]  /*0d70*/  @!P0 BRA `(.L_x_14) ;  /* 0x0000000000348947 */ /* 0x000fec0003800000 */
[----:B------:R-:W-:-:S13]  /*0d80*/  FSETP.GTU.FTZ.AND P0, PT, |R0|, +INF , PT ;  /* 0x7f8000000000780b */ /* 0x000fda0003f1c200 */
[----:B------:R-:W-:Y:S01]  /*0d90*/  @P0 FADD.FTZ R2, R0, 1 ;  /* 0x3f80000000020421 */ /* 0x000fe20000010000 */
[----:B------:R-:W-:Y:S06]  /*0da0*/  @P0 BRA `(.L_x_14) ;  /* 0x0000000000280947 */ /* 0x000fec0003800000 */
[----:B------:R-:W-:-:S13]  /*0db0*/  FSETP.NEU.FTZ.AND P0, PT, |R0|, +INF , PT ;  /* 0x7f8000000000780b */ /* 0x000fda0003f1d200 */
[----:B------:R-:W-:-:S04]  /*0dc0*/  @P0 FFMA R3, R0, 1.84467440737095516160e+19, RZ ;  /* 0x5f80000000030823 */ /* 0x000fc800000000ff */
[----:B------:R-:W0:Y:S02]  /*0dd0*/  @P0 MUFU.RSQ R2, R3 ;  /* 0x0000000300020308 */ /* 0x000e240000001400 */
[----:B0-----:R-:W-:Y:S01]  /*0de0*/  @P0 FMUL.FTZ R4, R3, R2 ;  /* 0x0000000203040220 */ /* 0x001fe20000410000 */
[----:B------:R-:W-:Y:S01]  /*0df0*/  @P0 FMUL.FTZ R6, R2, 0.5 ;  /* 0x3f00000002060820 */ /* 0x000fe20000410000 */
[----:B------:R-:W-:Y:S02]  /*0e00*/  @!P0 IMAD.MOV.U32 R2, RZ, RZ, R0 ;  /* 0x000000ffff028224 */ /* 0x000fe400078e0000 */
[----:B------:R-:W-:-:S04]  /*0e10*/  @P0 FADD.FTZ R5, -R4, -RZ ;  /* 0x800000ff04050221 */ /* 0x000fc80000010100 */
[----:B------:R-:W-:-:S04]  /*0e20*/  @P0 FFMA R5, R4, R5, R3 ;  /* 0x0000000504050223 */ /* 0x000fc80000000003 */
[----:B------:R-:W-:-:S04]  /*0e30*/  @P0 FFMA R5, R5, R6, R4 ;  /* 0x0000000605050223 */ /* 0x000fc80000000004 */
[----:B------:R-:W-:-:S07]  /*0e40*/  @P0 FMUL.FTZ R2, R5, 2.3283064365386962891e-10 ;  /* 0x2f80000005020820 */ /* 0x000fce0000410000 */
.L_x_14:
[----:B------:R-:W-:Y:S01]  /*0e50*/  HFMA2 R3, -RZ, RZ, 0, 0 ;  /* 0x00000000ff037431 */ /* 0x000fe200000001ff */
[----:B------:R-:W-:Y:S01]  /*0e60*/  MOV R0, R2 ;  /* 0x0000000200007202 */ /* 0x000fe20000000f00 */
[----:B------:R-:W-:-:S04]  /*0e70*/  IMAD.MOV.U32 R2, RZ, RZ, R7 ;  /* 0x000000ffff027224 */ /* 0x000fc800078e0007 */
[----:B------:R-:W-:Y:S05]  /*0e80*/  RET.REL.NODEC R2 `(_Z10checkPrimePiS_) ;  /* 0xfffffff0025c7950 */ /* 0x000fea0003c3ffff */
.L_x_15:
        /* <DEDUP_REMOVED lines=15> */
.L_x_25:


//--------------------- .text._Z8generatejP17curandStateXORWOWPi --------------------------
	.section	.text._Z8generatejP17curandStateXORWOWPi,"ax",@progbits
	.align	128
        .global         _Z8generatejP17curandStateXORWOWPi
        .type           _Z8generatejP17curandStateXORWOWPi,@function
        .size           _Z8generatejP17curandStateXORWOWPi,(.L_x_28 - _Z8generatejP17curandStateXORWOWPi)
        .other          _Z8generatejP17curandStateXORWOWPi,@"STO_CUDA_ENTRY STV_DEFAULT"
_Z8generatejP17curandStateXORWOWPi:
.text._Z8generatejP17curandStateXORWOWPi:
[----:B------:R-:W-:Y:S08]  /*0000*/  LDC R1, c[0x0][0x37c] ;  /* 0x0000df00ff017b82 */ /* 0x000ff00000000800 */
[----:B------:R-:W0:Y:S01]  /*0010*/  LDC R2, c[0x0][0x380] ;  /* 0x0000e000ff027b82 */ /* 0x000e220000000800 */
[----:B------:R-:W1:Y:S01]  /*0020*/  S2R R3, SR_TID.X ;  /* 0x0000000000037919 */ /* 0x000e620000002100 */
[----:B------:R-:W2:Y:S01]  /*0030*/  LDCU.64 UR4, c[0x0][0x358] ;  /* 0x00006b00ff0477ac */ /* 0x000ea20008000a00 */
[----:B------:R-:W-:Y:S01]  /*0040*/  IMAD.MOV.U32 R15, RZ, RZ, -0x75bd8fc ;  /* 0xf8a42704ff0f7424 */ /* 0x000fe200078e00ff */
[----:B------:R-:W-:Y:S01]  /*0050*/  BSSY.RECONVERGENT B0, `(.L_x_16) ;  /* 0x00000ee000007945 */ /* 0x000fe20003800200 */
[----:B------:R-:W-:-:S02]  /*0060*/  IMAD.MOV.U32 R12, RZ, RZ, -0x23270784 ;  /* 0xdcd8f87cff0c7424 */ /* 0x000fc400078e00ff */
[----:B------:R-:W-:Y:S01]  /*0070*/  IMAD.MOV.U32 R5, RZ, RZ, -0x75bd8fc ;  /* 0xf8a42704ff057424 */ /* 0x000fe200078e00ff */
[----:B------:R-:W1:Y:S08]  /*0080*/  S2UR UR6, SR_CTAID.X ;  /* 0x00000000000679c3 */ /* 0x000e700000002500 */
[----:B------:R-:W1:Y:S08]  /*0090*/  LDC R0, c[0x0][0x360] ;  /* 0x0000d800ff007b82 */ /* 0x000e700000000800 */
[----:B------:R-:W3:Y:S01]  /*00a0*/  LDC.64 R8, c[0x0][0x388] ;  /* 0x0000e200ff087b82 */ /* 0x000ee20000000a00 */
[----:B0-----:R-:W-:-:S05]  /*00b0*/  LOP3.LUT R2, R2, 0xaad26b49, RZ, 0x3c, !PT ;  /* 0xaad26b4902027812 */ /* 0x001fca00078e3cff */
[----:B------:R-:W-:-:S04]  /*00c0*/  IMAD R2, R2, 0x4182bed5, RZ ;  /* 0x4182bed502027824 */ /* 0x000fc800078e02ff */
[C---:B------:R-:W-:Y:S01]  /*00d0*/  VIADD R6, R2.reuse, 0xd9f6dc18 ;  /* 0xd9f6dc1802067836 */ /* 0x040fe20000000000 */
[C---:B------:R-:W-:Y:S01]  /*00e0*/  LOP3.LUT R4, R2.reuse, 0x159a55e5, RZ, 0x3c, !PT ;  /* 0x159a55e502047812 */ /* 0x040fe200078e3cff */
[----:B------:R-:W-:Y:S02]  /*00f0*/  VIADD R7, R2, 0x75bcd15 ;  /* 0x075bcd1502077836 */ /* 0x000fe40000000000 */
[----:B-1----:R-:W-:Y:S02]  /*0100*/  IMAD R0, R0, UR6, R3 ;  /* 0x0000000600007c24 */ /* 0x002fe4000f8e0203 */
[----:B------:R-:W-:Y:S02]  /*0110*/  VIADD R3, R2, 0x583f19 ;  /* 0x00583f1902037836 */ /* 0x000fe40000000000 */
[----:B------:R-:W-:Y:S01]  /*0120*/  IMAD.MOV.U32 R14, RZ, RZ, R4 ;  /* 0x000000ffff0e7224 */ /* 0x000fe200078e0004 */
[C---:B------:R-:W-:Y:S01]  /*0130*/  ISETP.NE.AND P0, PT, R0.reuse, RZ, PT ;  /* 0x000000ff0000720c */ /* 0x040fe20003f05270 */
[----:B------:R-:W-:Y:S01]  /*0140*/  IMAD.MOV.U32 R13, RZ, RZ, R3 ;  /* 0x000000ffff0d7224 */ /* 0x000fe200078e0003 */
[----:B------:R-:W-:Y:S01]  /*0150*/  SHF.R.S32.HI R10, RZ, 0x1f, R0 ;  /* 0x0000001fff0a7819 */ /* 0x000fe20000011400 */
[----:B---3--:R-:W-:-:S04]  /*0160*/  IMAD.WIDE R8, R0, 0x30, R8 ;  /* 0x0000003000087825 */ /* 0x008fc800078e0208 */
[----:B------:R-:W-:Y:S01]  /*0170*/  IMAD.MOV.U32 R2, RZ, RZ, -0x23270784 ;  /* 0xdcd8f87cff027424 */ /* 0x000fe200078e00ff */
[----:B--2---:R0:W-:Y:S04]  /*0180*/  STG.E.64 desc[UR4][R8.64], R6 ;  /* 0x0000000608007986 */ /* 0x0041e8000c101b04 */
[----:B------:R0:W-:Y:S04]  /*0190*/  STG.E.64 desc[UR4][R8.64+0x8], R14 ;  /* 0x0000080e08007986 */ /* 0x0001e8000c101b04 */
[----:B------:R0:W-:Y:S01]  /*01a0*/  STG.E.64 desc[UR4][R8.64+0x10], R12 ;  /* 0x0000100c08007986 */ /* 0x0001e2000c101b04 */
[----:B------:R-:W-:Y:S05]  /*01b0*/  @!P0 BRA `(.L_x_17) ;  /* 0x0000000c005c8947 */ /* 0x000fea0003800000 */
[----:B0-----:R-:W-:Y:S02]  /*01c0*/  IMAD.MOV.U32 R6, RZ, RZ, R10 ;  /* 0x000000ffff067224 */ /* 0x001fe400078e000a */
[----:B------:R-:W-:Y:S02]  /*01d0*/  IMAD.MOV.U32 R12, RZ, RZ, RZ ;  /* 0x000000ffff0c7224 */ /* 0x000fe400078e00ff */
[----:B------:R-:W-:Y:S02]  /*01e0*/  IMAD.MOV.U32 R13, RZ, RZ, R0 ;  /* 0x000000ffff0d7224 */ /* 0x000fe400078e0000 */
[----:B------:R-:W-:Y:S02]  /*01f0*/  IMAD.MOV.U32 R5, RZ, RZ, -0x75bd8fc ;  /* 0xf8a42704ff057424 */ /* 0x000fe400078e00ff */
[----:B------:R-:W-:-:S07]  /*0200*/  IMAD.MOV.U32 R2, RZ, RZ, -0x23270784 ;  /* 0xdcd8f87cff027424 */ /* 0x000fce00078e00ff */
.L_x_23:
[----:B------:R-:W-:Y:S01]  /*0210*/  LOP3.LUT R8, R13, 0x3, RZ, 0xc0, !PT ;  /* 0x000000030d087812 */ /* 0x000fe200078ec0ff */
[----:B------:R-:W-:Y:S03]  /*0220*/  BSSY.RECONVERGENT B1, `(.L_x_18) ;  /* 0x00000ca000017945 */ /* 0x000fe60003800200 */
[----:B------:R-:W-:-:S04]  /*0230*/  ISETP.NE.U32.AND P0, PT, R8, RZ, PT ;  /* 0x000000ff0800720c */ /* 0x000fc80003f05070 */
[----:B------:R-:W-:-:S13]  /*0240*/  ISETP.NE.AND.EX P0, PT, RZ, RZ, PT, P0 ;  /* 0x000000ffff00720c */ /* 0x000fda0003f05300 */
[----:B0-----:R-:W-:Y:S05]  /*0250*/  @!P0 BRA `(.L_x_19) ;  /* 0x0000000c00188947 */ /* 0x001fea0003800000 */
[----:B------:R-:W0:Y:S01]  /*0260*/  LDC.64 R8, c[0x4][RZ] ;  /* 0x01000000ff087b82 */ /* 0x000e220000000a00 */
[----:B------:R-:W-:Y:S02]  /*0270*/  IMAD.MOV.U32 R14, RZ, RZ, RZ ;  /* 0x000000ffff0e7224 */ /* 0x000fe400078e00ff */
[----:B0-----:R-:W-:-:S07]  /*0280*/  IMAD.WIDE.U32 R8, R12, 0xc80, R8 ;  /* 0x00000c800c087825 */ /* 0x001fce00078e0008 */
.L_x_22:
[----:B------:R-:W-:Y:S01]  /*0290*/  IMAD.MOV.U32 R15, RZ, RZ, RZ ;  /* 0x000000ffff0f7224 */ /* 0x000fe200078e00ff */
[----:B0-----:R-:W-:Y:S02]  /*02a0*/  CS2R R2, SRZ ;  /* 0x0000000000027805 */ /* 0x001fe4000001ff00 */
[----:B------:R-:W-:Y:S01]  /*02b0*/  CS2R R4, SRZ ;  /* 0x0000000000047805 */ /* 0x000fe2000001ff00 */
[----:B------:R-:W-:-:S07]  /*02c0*/  IMAD.MOV.U32 R7, RZ, RZ, RZ ;  /* 0x000000ffff077224 */ /* 0x000fce00078e00ff */
.L_x_21:
[----:B------:R-:W0:Y:S02]  /*02d0*/  LDC.64 R10, c[0x0][0x388] ;  /* 0x0000e200ff0a7b82 */ /* 0x000e240000000a00 */
[----:B0-----:R-:W-:-:S04]  /*02e0*/  IMAD.WIDE R10, R0, 0x30, R10 ;  /* 0x00000030000a7825 */ /* 0x001fc800078e020a */
[----:B------:R-:W-:-:S05]  /*02f0*/  IMAD.WIDE.U32 R10, R15, 0x4, R10 ;  /* 0x000000040f0a7825 */ /* 0x000fca00078e000a */
[----:B------:R0:W5:Y:S01]  /*0300*/  LDG.E R16, desc[UR4][R10.64+0x4] ;  /* 0x000004040a107981 */ /* 0x000162000c1e1900 */
[----:B------:R-:W-:-:S07]  /*0310*/  IMAD.MOV.U32 R17, RZ, RZ, RZ ;  /* 0x000000ffff117224 */ /* 0x000fce00078e00ff */
.L_x_20:
[----:B-----5:R-:W-:Y:S01]  /*0320*/  SHF.R.U32.HI R23, RZ, R17, R16 ;  /* 0x00000011ff177219 */ /* 0x020fe20000011610 */
[----:B0-----:R-:W-:-:S03]  /*0330*/  IMAD.SHL.U32 R10, R15, 0x20, RZ ;  /* 0x000000200f0a7824 */ /* 0x001fc600078e00ff */
[----:B------:R-:W-:Y:S01]  /*0340*/  LOP3.LUT R11, R23, 0x1, RZ, 0xc0, !PT ;  /* 0x00000001170b7812 */ /* 0x000fe200078ec0ff */
[----:B------:R-:W-:-:S03]  /*0350*/  IMAD.IADD R10, R10, 0x1, R17 ;  /* 0x000000010a0a7824 */ /* 0x000fc600078e0211 */
[----:B------:R-:W-:Y:S01]  /*0360*/  ISETP.NE.U32.AND P0, PT, R11, 0x1, PT ;  /* 0x000000010b00780c */ /* 0x000fe20003f05070 */
[----:B------:R-:W-:-:S03]  /*0370*/  IMAD R11, R10, 0x5, RZ ;  /* 0x000000050a0b7824 */ /* 0x000fc600078e02ff */
[----:B------:R-:W-:Y:S01]  /*0380*/  R2P PR, R23, 0x7e ;  /* 0x0000007e17007804 */ /* 0x000fe20000000000 */
[----:B------:R-:W-:-:S08]  /*0390*/  IMAD.WIDE.U32 R10, R11, 0x4, R8 ;  /* 0x000000040b0a7825 */ /* 0x000fd000078e0008 */
[----:B------:R-:W2:Y:S04]  /*03a0*/  @!P0 LDG.E R20, desc[UR4][R10.64+0x10] ;  /* 0x000010040a148981 */ /* 0x000ea8000c1e1900 */
[----:B------:R-:W3:Y:S04]  /*03b0*/  @P1 LDG.E R22, desc[UR4][R10.64+0x24] ;  /* 0x000024040a161981 */ /* 0x000ee8000c1e1900 */
[----:B------:R-:W4:Y:S04]  /*03c0*/  @P2 LDG.E R24, desc[UR4][R10.64+0x38] ;  /* 0x000038040a182981 */ /* 0x000f28000c1e1900 */
[----:B------:R-:W4:Y:S04]  /*03d0*/  @P3 LDG.E R26, desc[UR4][R10.64+0x4c] ;  /* 0x00004c040a1a3981 */ /* 0x000f28000c1e1900 */
[----:B------:R-:W4:Y:S04]  /*03e0*/  @P4 LDG.E R28, desc[UR4][R10.64+0x60] ;  /* 0x000060040a1c4981 */ /* 0x000f28000c1e1900 */
[----:B------:R-:W4:Y:S04]  /*03f0*/  @!P0 LDG.E R18, desc[UR4][R10.64] ;  /* 0x000000040a128981 */ /* 0x000f28000c1e1900 */
[----:B------:R-:W4:Y:S04]  /*0400*/  @!P0 LDG.E R19, desc[UR4][R10.64+0x4] ;  /* 0x000004040a138981 */ /* 0x000f28000c1e1900 */
[----:B------:R-:W4:Y:S04]  /*0410*/  @P5 LDG.E R21, desc[UR4][R10.64+0x74] ;  /* 0x000074040a155981 */ /* 0x000f28000c1e1900 */
[----:B------:R-:W4:Y:S04]  /*0420*/  @P1 LDG.E R25, desc[UR4][R10.64+0x20] ;  /* 0x000020040a191981 */ /* 0x000f28000c1e1900 */
[----:B------:R-:W4:Y:S01]  /*0430*/  @P3 LDG.E R27, desc[UR4][R10.64+0x48] ;  /* 0x000048040a1b3981 */ /* 0x000f22000c1e1900 */
[----:B--2---:R-:W-:-:S03]  /*0440*/  @!P0 LOP3.LUT R3, R3, R20, RZ, 0x3c, !PT ;  /* 0x0000001403038212 */ /* 0x004fc600078e3cff */
[----:B------:R-:W2:Y:S01]  /*0450*/  @P1 LDG.E R20, desc[UR4][R10.64+0x14] ;  /* 0x000014040a141981 */ /* 0x000ea2000c1e1900 */
[----:B---3--:R-:W-:-:S03]  /*0460*/  @P1 LOP3.LUT R3, R3, R22, RZ, 0x3c, !PT ;  /* 0x0000001603031212 */ /* 0x008fc600078e3cff */
[----:B------:R-:W3:Y:S01]  /*0470*/  @P1 LDG.E R22, desc[UR4][R10.64+0x1c] ;  /* 0x00001c040a161981 */ /* 0x000ee2000c1e1900 */
[----:B----4-:R-:W-:-:S03]  /*0480*/  @P2 LOP3.LUT R3, R3, R24, RZ, 0x3c, !PT ;  /* 0x0000001803032212 */ /* 0x010fc600078e3cff */
[----:B------:R-:W4:Y:S01]  /*0490*/  @P2 LDG.E R24, desc[UR4][R10.64+0x28] ;  /* 0x000028040a182981 */ /* 0x000f22000c1e1900 */
[----:B------:R-:W-:-:S03]  /*04a0*/  @P3 LOP3.LUT R3, R3, R26, RZ, 0x3c, !PT ;  /* 0x0000001a03033212 */ /* 0x000fc600078e3cff */
[----:B------:R-:W3:Y:S01]  /*04b0*/  @P6 LDG.E R26, desc[UR4][R10.64+0x88] ;  /* 0x000088040a1a6981 */ /* 0x000ee2000c1e1900 */
[----:B------:R-:W-:Y:S02]  /*04c0*/  @P4 LOP3.LUT R3, R3, R28, RZ, 0x3c, !PT ;  /* 0x0000001c03034212 */ /* 0x000fe400078e3cff */
[----:B------:R-:W-:Y:S02]  /*04d0*/  @!P0 LOP3.LUT R7, R7, R18, RZ, 0x3c, !PT ;  /* 0x0000001207078212 */ /* 0x000fe400078e3cff */
[----:B------:R-:W3:Y:S01]  /*04e0*/  @!P0 LDG.E R18, desc[UR4][R10.64+0x8] ;  /* 0x000008040a128981 */ /* 0x000ee2000c1e1900 */
[----:B------:R-:W-:-:S03]  /*04f0*/  @!P0 LOP3.LUT R4, R4, R19, RZ, 0x3c, !PT ;  /* 0x0000001304048212 */ /* 0x000fc600078e3cff */
[----:B------:R-:W3:Y:S01]  /*0500*/  @!P0 LDG.E R19, desc[UR4][R10.64+0xc] ;  /* 0x00000c040a138981 */ /* 0x000ee2000c1e1900 */
[----:B------:R-:W-:-:S03]  /*0510*/  @P5 LOP3.LUT R3, R3, R21, RZ, 0x3c, !PT ;  /* 0x0000001503035212 */ /* 0x000fc600078e3cff */
[----:B------:R-:W3:Y:S01]  /*0520*/  @P1 LDG.E R21, desc[UR4][R10.64+0x18] ;  /* 0x000018040a151981 */ /* 0x000ee2000c1e1900 */
[----:B--2---:R-:W-:-:S03]  /*0530*/  @P1 LOP3.LUT R7, R7, R20, RZ, 0x3c, !PT ;  /* 0x0000001407071212 */ /* 0x004fc600078e3cff */
[----:B------:R-:W2:Y:S01]  /*0540*/  @P3 LDG.E R20, desc[UR4][R10.64+0x3c] ;  /* 0x00003c040a143981 */ /* 0x000ea2000c1e1900 */
[----:B----4-:R-:W-:-:S03]  /*0550*/  @P2 LOP3.LUT R7, R7, R24, RZ, 0x3c, !PT ;  /* 0x0000001807072212 */ /* 0x010fc600078e3cff */
[----:B------:R-:W4:Y:S01]  /*0560*/  @P4 LDG.E R24, desc[UR4][R10.64+0x50] ;  /* 0x000050040a184981 */ /* 0x000f22000c1e1900 */
[----:B---3--:R-:W-:-:S03]  /*0570*/  @!P0 LOP3.LUT R5, R5, R18, RZ, 0x3c, !PT ;  /* 0x0000001205058212 */ /* 0x008fc600078e3cff */
[----:B------:R-:W3:Y:S01]  /*0580*/  @P2 LDG.E R18, desc[UR4][R10.64+0x30] ;  /* 0x000030040a122981 */ /* 0x000ee2000c1e1900 */
[----:B------:R-:W-:-:S03]  /*0590*/  @!P0 LOP3.LUT R2, R2, R19, RZ, 0x3c, !PT ;  /* 0x0000001302028212 */ /* 0x000fc600078e3cff */
[----:B------:R-:W3:Y:S01]  /*05a0*/  @P2 LDG.E R19, desc[UR4][R10.64+0x2c] ;  /* 0x00002c040a132981 */ /* 0x000ee2000c1e1900 */
[----:B------:R-:W-:-:S03]  /*05b0*/  @P1 LOP3.LUT R4, R4, R21, RZ, 0x3c, !PT ;  /* 0x0000001504041212 */ /* 0x000fc600078e3cff */
[----:B------:R-:W3:Y:S01]  /*05c0*/  @P2 LDG.E R21, desc[UR4][R10.64+0x34] ;  /* 0x000034040a152981 */ /* 0x000ee2000c1e1900 */
[----:B------:R-:W-:Y:S02]  /*05d0*/  @P1 LOP3.LUT R5, R5, R22, RZ, 0x3c, !PT ;  /* 0x0000001605051212 */ /* 0x000fe400078e3cff */
[----:B------:R-:W-:Y:S01]  /*05e0*/  @P1 LOP3.LUT R2, R2, R25, RZ, 0x3c, !PT ;  /* 0x0000001902021212 */ /* 0x000fe200078e3cff */
[----:B------:R-:W3:Y:S04]  /*05f0*/  @P3 LDG.E R22, desc[UR4][R10.64+0x44] ;  /* 0x000044040a163981 */ /* 0x000ee8000c1e1900 */
[----:B------:R-:W3:Y:S01]  /*0600*/  @P3 LDG.E R25, desc[UR4][R10.64+0x40] ;  /* 0x000040040a193981 */ /* 0x000ee2000c1e1900 */
[----:B--2---:R-:W-:-:S03]  /*0610*/  @P3 LOP3.LUT R7, R7, R20, RZ, 0x3c, !PT ;  /* 0x0000001407073212 */ /* 0x004fc600078e3cff */
[----:B------:R-:W2:Y:S01]  /*0620*/  @P5 LDG.E R20, desc[UR4][R10.64+0x64] ;  /* 0x000064040a145981 */ /* 0x000ea2000c1e1900 */
[----:B----4-:R-:W-:-:S03]  /*0630*/  @P4 LOP3.LUT R7, R7, R24, RZ, 0x3c, !PT ;  /* 0x0000001807074212 */ /* 0x010fc600078e3cff */
[----:B------:R-:W4:Y:S01]  /*0640*/  @P6 LDG.E R24, desc[UR4][R10.64+0x78] ;  /* 0x000078040a186981 */ /* 0x000f22000c1e1900 */
[----:B---3--:R-:W-:-:S03]  /*0650*/  @P2 LOP3.LUT R5, R5, R18, RZ, 0x3c, !PT ;  /* 0x0000001205052212 */ /* 0x008fc600078e3cff */
[----:B------:R-:W3:Y:S01]  /*0660*/  @P4 LDG.E R18, desc[UR4][R10.64+0x58] ;  /* 0x000058040a124981 */ /* 0x000ee2000c1e1900 */
[----:B------:R-:W-:-:S03]  /*0670*/  @P2 LOP3.LUT R4, R4, R19, RZ, 0x3c, !PT ;  /* 0x0000001304042212 */ /* 0x000fc600078e3cff */
[----:B------:R-:W3:Y:S01]  /*0680*/  @P4 LDG.E R19, desc[UR4][R10.64+0x54] ;  /* 0x000054040a134981 */ /* 0x000ee2000c1e1900 */
[----:B------:R-:W-:-:S03]  /*0690*/  @P2 LOP3.LUT R2, R2, R21, RZ, 0x3c, !PT ;  /* 0x0000001502022212 */ /* 0x000fc600078e3cff */
[----:B------:R-:W3:Y:S01]  /*06a0*/  @P4 LDG.E R21, desc[UR4][R10.64+0x5c] ;  /* 0x00005c040a154981 */ /* 0x000ee2000c1e1900 */
[----:B------:R-:W-:Y:S02]  /*06b0*/  @P3 LOP3.LUT R5, R5, R22, RZ, 0x3c, !PT ;  /* 0x0000001605053212 */ /* 0x000fe400078e3cff */
[----:B------:R-:W-:Y:S01]  /*06c0*/  @P3 LOP3.LUT R2, R2, R27, RZ, 0x3c, !PT ;  /* 0x0000001b02023212 */ /* 0x000fe200078e3cff */
[----:B------:R-:W3:Y:S01]  /*06d0*/  @P5 LDG.E R22, desc[UR4][R10.64+0x6c] ;  /* 0x00006c040a165981 */ /* 0x000ee2000c1e1900 */
[----:B------:R-:W-:-:S03]  /*06e0*/  @P3 LOP3.LUT R4, R4, R25, RZ, 0x3c, !PT ;  /* 0x0000001904043212 */ /* 0x000fc600078e3cff */
[----:B------:R-:W3:Y:S04]  /*06f0*/  @P5 LDG.E R25, desc[UR4][R10.64+0x68] ;  /* 0x000068040a195981 */ /* 0x000ee8000c1e1900 */
[----:B------:R-:W3:Y:S01]  /*0700*/  @P5 LDG.E R27, desc[UR4][R10.64+0x70] ;  /* 0x000070040a1b5981 */ /* 0x000ee2000c1e1900 */
[----:B------:R-:W-:Y:S02]  /*0710*/  LOP3.LUT P0, RZ, R23, 0x80, RZ, 0xc0, !PT ;  /* 0x0000008017ff7812 */ /* 0x000fe4000780c0ff */
[----:B--2---:R-:W-:-:S11]  /*0720*/  @P5 LOP3.LUT R7, R7, R20, RZ, 0x3c, !PT ;  /* 0x0000001407075212 */ /* 0x004fd600078e3cff */
        /* <DEDUP_REMOVED lines=15> */
[----:B------:R-:W-:Y:S02]  /*0820*/  @P6 LOP3.LUT R3, R3, R26, RZ, 0x3c, !PT ;  /* 0x0000001a03036212 */ /* 0x000fe400078e3cff */
[----:B--2---:R-:W-:Y:S02]  /*0830*/  @P0 LOP3.LUT R7, R7, R20, RZ, 0x3c, !PT ;  /* 0x0000001407070212 */ /* 0x004fe400078e3cff */
[----:B----4-:R-:W-:Y:S02]  /*0840*/  @P0 LOP3.LUT R3, R3, R24, RZ, 0x3c, !PT ;  /* 0x0000001803030212 */ /* 0x010fe400078e3cff */
[----:B---3--:R-:W-:Y:S02]  /*0850*/  @P6 LOP3.LUT R5, R5, R18, RZ, 0x3c, !PT ;  /* 0x0000001205056212 */ /* 0x008fe400078e3cff */
[----:B------:R-:W-:Y:S02]  /*0860*/  @P6 LOP3.LUT R4, R4, R19, RZ, 0x3c, !PT ;  /* 0x0000001304046212 */ /* 0x000fe400078e3cff */
[----:B------:R-:W-:-:S02]  /*0870*/  @P6 LOP3.LUT R2, R2, R21, RZ, 0x3c, !PT ;  /* 0x0000001502026212 */ /* 0x000fc400078e3cff */
[----:B------:R-:W-:Y:S02]  /*0880*/  @P0 LOP3.LUT R5, R5, R22, RZ, 0x3c, !PT ;  /* 0x0000001605050212 */ /* 0x000fe400078e3cff */
[----:B------:R-:W-:Y:S02]  /*0890*/  @P0 LOP3.LUT R4, R4, R25, RZ, 0x3c, !PT ;  /* 0x0000001904040212 */ /* 0x000fe400078e3cff */
[----:B------:R-:W-:Y:S02]  /*08a0*/  @P0 LOP3.LUT R2, R2, R27, RZ, 0x3c, !PT ;  /* 0x0000001b02020212 */ /* 0x000fe400078e3cff */
[----:B------:R-:W-:-:S13]  /*08b0*/  R2P PR, R23.B1, 0x7f ;  /* 0x0000007f17007804 */ /* 0x000fda0000001000 */
[----:B------:R-:W2:Y:S04]  /*08c0*/  @P0 LDG.E R18, desc[UR4][R10.64+0xa0] ;  /* 0x0000a0040a120981 */ /* 0x000ea8000c1e1900 */
[----:B------:R-:W3:Y:S04]  /*08d0*/  @P0 LDG.E R20, desc[UR4][R10.64+0xa8] ;  /* 0x0000a8040a140981 */ /* 0x000ee8000c1e1900 */
[----:B------:R-:W4:Y:S04]  /*08e0*/  @P1 LDG.E R22, desc[UR4][R10.64+0xbc] ;  /* 0x0000bc040a161981 */ /* 0x000f28000c1e1900 */
[----:B------:R-:W4:Y:S04]  /*08f0*/  @P1 LDG.E R24, desc[UR4][R10.64+0xc4] ;  /* 0x0000c4040a181981 */ /* 0x000f28000c1e1900 */
[----:B------:R-:W4:Y:S04]  /*0900*/  @P0 LDG.E R19, desc[UR4][R10.64+0xa4] ;  /* 0x0000a4040a130981 */ /* 0x000f28000c1e1900 */
[----:B------:R-:W4:Y:S04]  /*0910*/  @P0 LDG.E R21, desc[UR4][R10.64+0xac] ;  /* 0x0000ac040a150981 */ /* 0x000f28000c1e1900 */
[----:B------:R-:W4:Y:S04]  /*0920*/  @P1 LDG.E R25, desc[UR4][R10.64+0xb8] ;  /* 0x0000b8040a191981 */ /* 0x000f28000c1e1900 */
[----:B------:R-:W4:Y:S04]  /*0930*/  @P2 LDG.E R26, desc[UR4][R10.64+0xc8] ;  /* 0x0000c8040a1a2981 */ /* 0x000f28000c1e1900 */
[----:B------:R-:W4:Y:S04]  /*0940*/  @P1 LDG.E R27, desc[UR4][R10.64+0xc0] ;  /* 0x0000c0040a1b1981 */ /* 0x000f28000c1e1900 */
[----:B------:R-:W4:Y:S01]  /*0950*/  @P3 LDG.E R28, desc[UR4][R10.64+0xec] ;  /* 0x0000ec040a1c3981 */ /* 0x000f22000c1e1900 */
[----:B--2---:R-:W-:-:S03]  /*0960*/  @P0 LOP3.LUT R7, R7, R18, RZ, 0x3c, !PT ;  /* 0x0000001207070212 */ /* 0x004fc600078e3cff */
[----:B------:R-:W2:Y:S01]  /*0970*/  @P0 LDG.E R18, desc[UR4][R10.64+0xb0] ;  /* 0x0000b0040a120981 */ /* 0x000ea2000c1e1900 */
[----:B---3--:R-:W-:-:S03]  /*0980*/  @P0 LOP3.LUT R5, R5, R20, RZ, 0x3c, !PT ;  /* 0x0000001405050212 */ /* 0x008fc600078e3cff */
[----:B------:R-:W3:Y:S01]  /*0990*/  @P1 LDG.E R20, desc[UR4][R10.64+0xb4] ;  /* 0x0000b4040a141981 */ /* 0x000ee2000c1e1900 */
[----:B----4-:R-:W-:-:S03]  /*09a0*/  @P1 LOP3.LUT R5, R5, R22, RZ, 0x3c, !PT ;  /* 0x0000001605051212 */ /* 0x010fc600078e3cff */
[----:B------:R-:W4:Y:S01]  /*09b0*/  @P2 LDG.E R22, desc[UR4][R10.64+0xd8] ;  /* 0x0000d8040a162981 */ /* 0x000f22000c1e1900 */
[----:B------:R-:W-:-:S03]  /*09c0*/  @P0 LOP3.LUT R4, R4, R19, RZ, 0x3c, !PT ;  /* 0x0000001304040212 */ /* 0x000fc600078e3cff */
[----:B------:R-:W4:Y:S01]  /*09d0*/  @P2 LDG.E R19, desc[UR4][R10.64+0xcc] ;  /* 0x0000cc040a132981 */ /* 0x000f22000c1e1900 */
[----:B------:R-:W-:-:S03]  /*09e0*/  @P0 LOP3.LUT R2, R2, R21, RZ, 0x3c, !PT ;  /* 0x0000001502020212 */ /* 0x000fc600078e3cff */
[----:B------:R-:W4:Y:S01]  /*09f0*/  @P2 LDG.E R21, desc[UR4][R10.64+0xd4] ;  /* 0x0000d4040a152981 */ /* 0x000f22000c1e1900 */
[----:B------:R-:W-:-:S03]  /*0a00*/  @P1 LOP3.LUT R4, R4, R25, RZ, 0x3c, !PT ;  /* 0x0000001904041212 */ /* 0x000fc600078e3cff */
[----:B------:R-:W4:Y:S01]  /*0a10*/  @P3 LDG.E R25, desc[UR4][R10.64+0xe8] ;  /* 0x0000e8040a193981 */ /* 0x000f22000c1e1900 */
[----:B--2---:R-:W-:-:S03]  /*0a20*/  @P0 LOP3.LUT R3, R3, R18, RZ, 0x3c, !PT ;  /* 0x0000001203030212 */ /* 0x004fc600078e3cff */
[----:B------:R-:W2:Y:S01]  /*0a30*/  @P4 LDG.E R18, desc[UR4][R10.64+0xf0] ;  /* 0x0000f0040a124981 */ /* 0x000ea2000c1e1900 */
[----:B------:R-:W-:-:S03]  /*0a40*/  @P1 LOP3.LUT R3, R3, R24, RZ, 0x3c, !PT ;  /* 0x0000001803031212 */ /* 0x000fc600078e3cff */
[----:B------:R-:W2:Y:S01]  /*0a50*/  @P3 LDG.E R24, desc[UR4][R10.64+0xdc] ;  /* 0x0000dc040a183981 */ /* 0x000ea2000c1e1900 */
[----:B---3--:R-:W-:-:S03]  /*0a60*/  @P1 LOP3.LUT R7, R7, R20, RZ, 0x3c, !PT ;  /* 0x0000001407071212 */ /* 0x008fc600078e3cff */
[----:B------:R-:W3:Y:S01]  /*0a70*/  @P2 LDG.E R20, desc[UR4][R10.64+0xd0] ;  /* 0x0000d0040a142981 */ /* 0x000ee2000c1e1900 */
[----:B------:R-:W-:Y:S02]  /*0a80*/  LOP3.LUT P0, RZ, R23, 0x8000, RZ, 0xc0, !PT ;  /* 0x0000800017ff7812 */ /* 0x000fe4000780c0ff */
[----:B------:R-:W-:Y:S01]  /*0a90*/  @P2 LOP3.LUT R7, R7, R26, RZ, 0x3c, !PT ;  /* 0x0000001a07072212 */ /* 0x000fe200078e3cff */
[----:B------:R-:W3:Y:S04]  /*0aa0*/  @P3 LDG.E R23, desc[UR4][R10.64+0xe0] ;  /* 0x0000e0040a173981 */ /* 0x000ee8000c1e1900 */
[----:B------:R-:W3:Y:S01]  /*0ab0*/  @P3 LDG.E R26, desc[UR4][R10.64+0xe4] ;  /* 0x0000e4040a1a3981 */ /* 0x000ee2000c1e1900 */
[----:B------:R-:W-:Y:S02]  /*0ac0*/  @P1 LOP3.LUT R2, R2, R27, RZ, 0x3c, !PT ;  /* 0x0000001b02021212 */ /* 0x000fe400078e3cff */
[----:B----4-:R-:W-:-:S02]  /*0ad0*/  @P2 LOP3.LUT R3, R3, R22, RZ, 0x3c, !PT ;  /* 0x0000001603032212 */ /* 0x010fc400078e3cff */
[----:B------:R-:W4:Y:S01]  /*0ae0*/  @P4 LDG.E R22, desc[UR4][R10.64+0x100] ;  /* 0x000100040a164981 */ /* 0x000f22000c1e1900 */
[----:B------:R-:W-:Y:S02]  /*0af0*/  @P2 LOP3.LUT R4, R4, R19, RZ, 0x3c, !PT ;  /* 0x0000001304042212 */ /* 0x000fe400078e3cff */
[----:B------:R-:W-:Y:S01]  /*0b00*/  @P2 LOP3.LUT R2, R2, R21, RZ, 0x3c, !PT ;  /* 0x0000001502022212 */ /* 0x000fe200078e3cff */
[----:B------:R-:W4:Y:S04]  /*0b10*/  @P4 LDG.E R19, desc[UR4][R10.64+0xf4] ;  /* 0x0000f4040a134981 */ /* 0x000f28000c1e1900 */
[----:B------:R-:W4:Y:S01]  /*0b20*/  @P4 LDG.E R21, desc[UR4][R10.64+0xfc] ;  /* 0x0000fc040a154981 */ /* 0x000f22000c1e1900 */
[----:B------:R-:W-:-:S03]  /*0b30*/  @P3 LOP3.LUT R2, R2, R25, RZ, 0x3c, !PT ;  /* 0x0000001902023212 */ /* 0x000fc600078e3cff */
[----:B------:R-:W4:Y:S01]  /*0b40*/  @P5 LDG.E R25, desc[UR4][R10.64+0x110] ;  /* 0x000110040a195981 */ /* 0x000f22000c1e1900 */
[----:B--2---:R-:W-:-:S03]  /*0b50*/  @P3 LOP3.LUT R7, R7, R24, RZ, 0x3c, !PT ;  /* 0x0000001807073212 */ /* 0x004fc600078e3cff */
[----:B------:R-:W2:Y:S01]  /*0b60*/  @P5 LDG.E R24, desc[UR4][R10.64+0x104] ;  /* 0x000104040a185981 */ /* 0x000ea2000c1e1900 */
[----:B---3--:R-:W-:Y:S02]  /*0b70*/  @P2 LOP3.LUT R5, R5, R20, RZ, 0x3c, !PT ;  /* 0x0000001405052212 */ /* 0x008fe400078e3cff */
[----:B------:R-:W-:Y:S01]  /*0b80*/  @P4 LOP3.LUT R7, R7, R18, RZ, 0x3c, !PT ;  /* 0x0000001207074212 */ /* 0x000fe200078e3cff */
[----:B------:R-:W3:Y:S01]  /*0b90*/  @P4 LDG.E R20, desc[UR4][R10.64+0xf8] ;  /* 0x0000f8040a144981 */ /* 0x000ee2000c1e1900 */
[----:B------:R-:W-:-:S03]  /*0ba0*/  @P3 LOP3.LUT R4, R4, R23, RZ, 0x3c, !PT ;  /* 0x0000001704043212 */ /* 0x000fc600078e3cff */
[----:B------:R-:W3:Y:S01]  /*0bb0*/  @P5 LDG.E R18, desc[UR4][R10.64+0x114] ;  /* 0x000114040a125981 */ /* 0x000ee2000c1e1900 */
[----:B------:R-:W-:-:S03]  /*0bc0*/  @P3 LOP3.LUT R5, R5, R26, RZ, 0x3c, !PT ;  /* 0x0000001a05053212 */ /* 0x000fc600078e3cff */
[----:B------:R-:W3:Y:S04]  /*0bd0*/  @P5 LDG.E R23, desc[UR4][R10.64+0x108] ;  /* 0x000108040a175981 */ /* 0x000ee8000c1e1900 */
[----:B------:R-:W3:Y:S01]  /*0be0*/  @P5 LDG.E R26, desc[UR4][R10.64+0x10c] ;  /* 0x00010c040a1a5981 */ /* 0x000ee2000c1e1900 */
[----:B------:R-:W-:Y:S02]  /*0bf0*/  @P3 LOP3.LUT R3, R3, R28, RZ, 0x3c, !PT ;  /* 0x0000001c03033212 */ /* 0x000fe400078e3cff */
[----:B----4-:R-:W-:Y:S01]  /*0c00*/  @P4 LOP3.LUT R4, R4, R19, RZ, 0x3c, !PT ;  /* 0x0000001304044212 */ /* 0x010fe200078e3cff */
[----:B------:R-:W4:Y:S01]  /*0c10*/  @P0 LDG.E R28, desc[UR4][R10.64+0x13c] ;  /* 0x00013c040a1c0981 */ /* 0x000f22000c1e1900 */
[----:B------:R-:W-:Y:S02]  /*0c20*/  @P4 LOP3.LUT R3, R3, R22, RZ, 0x3c, !PT ;  /* 0x0000001603034212 */ /* 0x000fe400078e3cff */
[----:B------:R-:W-:Y:S01]  /*0c30*/  @P4 LOP3.LUT R2, R2, R21, RZ, 0x3c, !PT ;  /* 0x0000001502024212 */ /* 0x000fe200078e3cff */
[----:B------:R-:W4:Y:S04]  /*0c40*/  @P6 LDG.E R19, desc[UR4][R10.64+0x11c] ;  /* 0x00011c040a136981 */ /* 0x000f28000c1e1900 */
[----:B------:R-:W4:Y:S01]  /*0c50*/  @P6 LDG.E R22, desc[UR4][R10.64+0x120] ;  /* 0x000120040a166981 */ /* 0x000f22000c1e1900 */
[----:B------:R-:W-:-:S03]  /*0c60*/  @P5 LOP3.LUT R2, R2, R25, RZ, 0x3c, !PT ;  /* 0x0000001902025212 */ /* 0x000fc600078e3cff */
[----:B------:R-:W4:Y:S04]  /*0c70*/  @P6 LDG.E R21, desc[UR4][R10.64+0x124] ;  /* 0x000124040a156981 */ /* 0x000f28000c1e1900 */
[----:B------:R-:W4:Y:S01]  /*0c80*/  @P0 LDG.E R25, desc[UR4][R10.64+0x138] ;  /* 0x000138040a190981 */ /* 0x000f22000c1e1900 */
[----:B--2---:R-:W-:-:S03]  /*0c90*/  @P5 LOP3.LUT R7, R7, R24, RZ, 0x3c, !PT ;  /* 0x0000001807075212 */ /* 0x004fc600078e3cff */
[----:B------:R-:W2:Y:S01]  /*0ca0*/  @P0 LDG.E R24, desc[UR4][R10.64+0x12c] ;  /* 0x00012c040a180981 */ /* 0x000ea2000c1e1900 */
[----:B---3--:R-:W-:-:S03]  /*0cb0*/  @P4 LOP3.LUT R5, R5, R20, RZ, 0x3c, !PT ;  /* 0x0000001405054212 */ /* 0x008fc600078e3cff */
[----:B------:R-:W3:Y:S01]  /*0cc0*/  @P6 LDG.E R20, desc[UR4][R10.64+0x118] ;  /* 0x000118040a146981 */ /* 0x000ee2000c1e1900 */
[----:B------:R-:W-:-:S03]  /*0cd0*/  @P5 LOP3.LUT R3, R3, R18, RZ, 0x3c, !PT ;  /* 0x0000001203035212 */ /* 0x000fc600078e3cff */
[----:B------:R-:W2:Y:S01]  /*0ce0*/  @P6 LDG.E R18, desc[UR4][R10.64+0x128] ;  /* 0x000128040a126981 */ /* 0x000ea2000c1e1900 */
[----:B------:R-:W-:-:S03]  /*0cf0*/  @P5 LOP3.LUT R4, R4, R23, RZ, 0x3c, !PT ;  /* 0x0000001704045212 */ /* 0x000fc600078e3cff */
[----:B------:R-:W2:Y:S01]  /*0d00*/  @P0 LDG.E R23, desc[UR4][R10.64+0x130] ;  /* 0x000130040a170981 */ /* 0x000ea2000c1e1900 */
[----:B------:R-:W-:-:S03]  /*0d10*/  @P5 LOP3.LUT R5, R5, R26, RZ, 0x3c, !PT ;  /* 0x0000001a05055212 */ /* 0x000fc600078e3cff */
[----:B------:R-:W2:Y:S01]  /*0d20*/  @P0 LDG.E R26, desc[UR4][R10.64+0x134] ;  /* 0x000134040a1a0981 */ /* 0x000ea2000c1e1900 */
[----:B------:R-:W-:-:S05]  /*0d30*/  VIADD R17, R17, 0x10 ;  /* 0x0000001011117836 */ /* 0x000fca0000000000 */
[----:B------:R-:W-:Y:S02]  /*0d40*/  ISETP.NE.AND P1, PT, R17, 0x20, PT ;  /* 0x000000201100780c */ /* 0x000fe40003f25270 */
[----:B----4-:R-:W-:Y:S02]  /*0d50*/  @P6 LOP3.LUT R4, R4, R19, RZ, 0x3c, !PT ;  /* 0x0000001304046212 */ /* 0x010fe400078e3cff */
[----:B------:R-:W-:Y:S02]  /*0d60*/  @P6 LOP3.LUT R5, R5, R22, RZ, 0x3c, !PT ;  /* 0x0000001605056212 */ /* 0x000fe400078e3cff */
[----:B------:R-:W-:-:S04]  /*0d70*/  @P6 LOP3.LUT R2, R2, R21, RZ, 0x3c, !PT ;  /* 0x0000001502026212 */ /* 0x000fc800078e3cff */
[----:B------:R-:W-:Y:S02]  /*0d80*/  @P0 LOP3.LUT R2, R2, R25, RZ, 0x3c, !PT ;  /* 0x0000001902020212 */ /* 0x000fe400078e3cff */
[----:B---3--:R-:W-:Y:S02]  /*0d90*/  @P6 LOP3.LUT R7, R7, R20, RZ, 0x3c, !PT ;  /* 0x0000001407076212 */ /* 0x008fe400078e3cff */
[----:B--2---:R-:W-:Y:S02]  /*0da0*/  @P6 LOP3.LUT R3, R3, R18, RZ, 0x3c, !PT ;  /* 0x0000001203036212 */ /* 0x004fe400078e3cff */
[----:B------:R-:W-:Y:S02]  /*0db0*/  @P0 LOP3.LUT R7, R7, R24, RZ, 0x3c, !PT ;  /* 0x0000001807070212 */ /* 0x000fe400078e3cff */
[----:B------:R-:W-:Y:S02]  /*0dc0*/  @P0 LOP3.LUT R4, R4, R23, RZ, 0x3c, !PT ;  /* 0x0000001704040212 */ /* 0x000fe400078e3cff */
[----:B------:R-:W-:-:S02]  /*0dd0*/  @P0 LOP3.LUT R3, R3, R28, RZ, 0x3c, !PT ;  /* 0x0000001c03030212 */ /* 0x000fc400078e3cff */
[----:B------:R-:W-:Y:S01]  /*0de0*/  @P0 LOP3.LUT R5, R5, R26, RZ, 0x3c, !PT ;  /* 0x0000001a05050212 */ /* 0x000fe200078e3cff */
[----:B------:R-:W-:Y:S06]  /*0df0*/  @P1 BRA `(.L_x_20) ;  /* 0xfffffff400481947 */ /* 0x000fec000383ffff */
[----:B------:R-:W-:-:S05]  /*0e00*/  VIADD R15, R15, 0x1 ;  /* 0x000000010f0f7836 */ /* 0x000fca0000000000 */
[----:B------:R-:W-:-:S13]  /*0e10*/  ISETP.NE.AND P0, PT, R15, 0x5, PT ;  /* 0x000000050f00780c */ /* 0x000fda0003f05270 */
[----:B------:R-:W-:Y:S05]  /*0e20*/  @P0 BRA `(.L_x_21) ;  /* 0xfffffff400280947 */ /* 0x000fea000383ffff */
[----:B------:R-:W0:Y:S01]  /*0e30*/  LDC.64 R10, c[0x0][0x388] ;  /* 0x0000e200ff0a7b82 */ /* 0x000e220000000a00 */
[----:B------:R-:W-:Y:S01]  /*0e40*/  VIADD R14, R14, 0x1 ;  /* 0x000000010e0e7836 */ /* 0x000fe20000000000 */
[----:B------:R-:W-:-:S04]  /*0e50*/  LOP3.LUT R15, R13, 0x3, RZ, 0xc0, !PT ;  /* 0x000000030d0f7812 */ /* 0x000fc800078ec0ff */
[----:B------:R-:W-:Y:S01]  /*0e60*/  ISETP.GE.U32.AND P0, PT, R14, R15, PT ;  /* 0x0000000f0e00720c */ /* 0x000fe20003f06070 */
[----:B0-----:R-:W-:-:S05]  /*0e70*/  IMAD.WIDE R10, R0, 0x30, R10 ;  /* 0x00000030000a7825 */ /* 0x001fca00078e020a */
[----:B------:R0:W-:Y:S04]  /*0e80*/  STG.E desc[UR4][R10.64+0x4], R7 ;  /* 0x000004070a007986 */ /* 0x0001e8000c101904 */
[----:B------:R0:W-:Y:S04]  /*0e90*/  STG.E.64 desc[UR4][R10.64+0x8], R4 ;  /* 0x000008040a007986 */ /* 0x0001e8000c101b04 */
[----:B------:R0:W-:Y:S01]  /*0ea0*/  STG.E.64 desc[UR4][R10.64+0x10], R2 ;  /* 0x000010020a007986 */ /* 0x0001e2000c101b04 */
[----:B------:R-:W-:Y:S05]  /*0eb0*/  @!P0 BRA `(.L_x_22) ;  /* 0xfffffff000f48947 */ /* 0x000fea000383ffff */
.L_x_19:
[----:B------:R-:W-:Y:S05]  /*0ec0*/  BSYNC.RECONVERGENT B1 ;  /* 0x0000000000017941 */ /* 0x000fea0003800200 */
.L_x_18:
[C---:B------:R-:W-:Y:S01]  /*0ed0*/  ISETP.GT.U32.AND P0, PT, R13.reuse, 0x3, PT ;  /* 0x000000030d00780c */ /* 0x040fe20003f04070 */
[----:B------:R-:W-:Y:S01]  /*0ee0*/  VIADD R12, R12, 0x1 ;  /* 0x000000010c0c7836 */ /* 0x000fe20000000000 */
[--C-:B------:R-:W-:Y:S02]  /*0ef0*/  SHF.R.U64 R13, R13, 0x2, R6.reuse ;  /* 0x000000020d0d7819 */ /* 0x100fe40000001206 */
[----:B------:R-:W-:Y:S02]  /*0f00*/  ISETP.GT.U32.AND.EX P0, PT, R6, RZ, PT, P0 ;  /* 0x000000ff0600720c */ /* 0x000fe40003f04100 */
[----:B------:R-:W-:-:S11]  /*0f10*/  SHF.R.U32.HI R6, RZ, 0x2, R6 ;  /* 0x00000002ff067819 */ /* 0x000fd60000011606 */
[----:B------:R-:W-:Y:S05]  /*0f20*/  @P0 BRA `(.L_x_23) ;  /* 0xfffffff000b80947 */ /* 0x000fea000383ffff */
.L_x_17:
[----:B------:R-:W-:Y:S05]  /*0f30*/  BSYNC.RECONVERGENT B0 ;  /* 0x0000000000007941 */ /* 0x000fea0003800200 */
.L_x_16:
[----:B0-----:R-:W0:Y:S01]  /*0f40*/  LDC R10, c[0x0][0x380] ;  /* 0x0000e000ff0a7b82 */ /* 0x001e220000000800 */
[----:B------:R-:W-:Y:S01]  /*0f50*/  SHF.R.U32.HI R6, RZ, 0x2, R7 ;  /* 0x00000002ff067819 */ /* 0x000fe20000011607 */
[----:B------:R-:W1:Y:S01]  /*0f60*/  LDCU.64 UR6, c[0x0][0x390] ;  /* 0x00007200ff0677ac */ /* 0x000e620008000a00 */
[----:B------:R-:W-:Y:S02]  /*0f70*/  IMAD.MOV.U32 R12, RZ, RZ, R5 ;  /* 0x000000ffff0c7224 */ /* 0x000fe400078e0005 */
[----:B------:R-:W-:Y:S01]  /*0f80*/  LOP3.LUT R6, R6, R7, RZ, 0x3c, !PT ;  /* 0x0000000706067212 */ /* 0x000fe200078e3cff */
[----:B------:R-:W-:Y:S02]  /*0f90*/  IMAD.SHL.U32 R7, R3, 0x10, RZ ;  /* 0x0000001003077824 */ /* 0x000fe400078e00ff */
[----:B------:R-:W2:Y:S01]  /*0fa0*/  LDC.64 R8, c[0x0][0x388] ;  /* 0x0000e200ff087b82 */ /* 0x000ea20000000a00 */
[----:B------:R-:W-:Y:S02]  /*0fb0*/  IMAD.MOV.U32 R13, RZ, RZ, R2 ;  /* 0x000000ffff0d7224 */ /* 0x000fe400078e0002 */
[----:B------:R-:W-:Y:S01]  /*0fc0*/  IMAD.MOV.U32 R14, RZ, RZ, R3 ;  /* 0x000000ffff0e7224 */ /* 0x000fe200078e0003 */
[----:B-1----:R-:W-:-:S02]  /*0fd0*/  LEA R2, P0, R0, UR6, 0x2 ;  /* 0x0000000600027c11 */ /* 0x002fc4000f8010ff */
[----:B0-----:R-:W-:Y:S01]  /*0fe0*/  LOP3.LUT R11, R10, 0xaad26b49, RZ, 0x3c, !PT ;  /* 0xaad26b490a0b7812 */ /* 0x001fe200078e3cff */
[----:B------:R-:W-:-:S04]  /*0ff0*/  IMAD.SHL.U32 R10, R6, 0x2, RZ ;  /* 0x00000002060a7824 */ /* 0x000fc800078e00ff */
[----:B------:R-:W-:Y:S01]  /*1000*/  IMAD R11, R11, 0x4182bed5, RZ ;  /* 0x4182bed50b0b7824 */ /* 0x000fe200078e02ff */
[----:B------:R-:W-:Y:S02]  /*1010*/  LOP3.LUT R10, R6, R10, R7, 0x96, !PT ;  /* 0x0000000a060a7212 */ /* 0x000fe400078e9607 */
[----:B------:R-:W-:Y:S01]  /*1020*/  SHF.R.S32.HI R7, RZ, 0x1f, R0 ;  /* 0x0000001fff077819 */ /* 0x000fe20000011400 */
[----:B------:R-:W-:Y:S01]  /*1030*/  VIADD R6, R11, 0xd9fc63dd ;  /* 0xd9fc63dd0b067836 */ /* 0x000fe20000000000 */
[----:B------:R-:W-:Y:S01]  /*1040*/  LOP3.LUT R15, R10, R3, RZ, 0x3c, !PT ;  /* 0x000000030a0f7212 */ /* 0x000fe200078e3cff */
[C---:B--2---:R-:W-:Y:S01]  /*1050*/  IMAD.WIDE R8, R0.reuse, 0x30, R8 ;  /* 0x0000003000087825 */ /* 0x044fe200078e0208 */
[----:B------:R-:W-:-:S03]  /*1060*/  LEA.HI.X R3, R0, UR7, R7, 0x2, P0 ;  /* 0x0000000700037c11 */ /* 0x000fc600080f1407 */
[----:B------:R-:W-:Y:S01]  /*1070*/  IMAD.IADD R10, R15, 0x1, R6 ;  /* 0x000000010f0a7824 */ /* 0x000fe200078e0206 */
[----:B------:R-:W-:Y:S01]  /*1080*/  STG.E.64 desc[UR4][R8.64+0x8], R12 ;  /* 0x0000080c08007986 */ /* 0x000fe2000c101b04 */
[----:B------:R-:W-:Y:S02]  /*1090*/  IMAD.MOV.U32 R7, RZ, RZ, R4 ;  /* 0x000000ffff077224 */ /* 0x000fe400078e0004 */
[----:B------:R-:W-:Y:S01]  /*10a0*/  IMAD.HI.U32 R5, R10, 0x10624dd3, RZ ;  /* 0x10624dd30a057827 */ /* 0x000fe200078e00ff */
[----:B------:R-:W-:Y:S04]  /*10b0*/  STG.E.64 desc[UR4][R8.64+0x10], R14 ;  /* 0x0000100e08007986 */ /* 0x000fe8000c101b04 */
[----:B------:R-:W-:Y:S01]  /*10c0*/  SHF.R.U32.HI R5, RZ, 0x6, R5 ;  /* 0x00000006ff057819 */ /* 0x000fe20000011605 */
[----:B------:R-:W-:Y:S04]  /*10d0*/  STG.E.64 desc[UR4][R8.64+0x18], RZ ;  /* 0x000018ff08007986 */ /* 0x000fe8000c101b04 */
[----:B------:R-:W-:Y:S01]  /*10e0*/  IMAD R5, R5, -0x3e8, R10 ;  /* 0xfffffc1805057824 */ /* 0x000fe200078e020a */
[----:B------:R-:W-:Y:S04]  /*10f0*/  STG.E desc[UR4][R8.64+0x20], RZ ;  /* 0x000020ff08007986 */ /* 0x000fe8000c101904 */
[----:B------:R-:W-:Y:S04]  /*1100*/  STG.E.64 desc[UR4][R8.64+0x28], RZ ;  /* 0x000028ff08007986 */ /* 0x000fe8000c101b04 */
[----:B------:R-:W-:Y:S04]  /*1110*/  STG.E.64 desc[UR4][R8.64], R6 ;  /* 0x0000000608007986 */ /* 0x000fe8000c101b04 */
[----:B------:R-:W-:Y:S01]  /*1120*/  STG.E desc[UR4][R2.64], R5 ;  /* 0x0000000502007986 */ /* 0x000fe2000c101904 */
[----:B------:R-:W-:Y:S05]  /*1130*/  EXIT ;  /* 0x000000000000794d */ /* 0x000fea0003800000 */
.L_x_24:
        /* <DEDUP_REMOVED lines=12> */
.L_x_28:


//--------------------- .nv.global.init           --------------------------
	.section	.nv.global.init,"aw",@progbits
	.align	4
.nv.global.init:
	.type		mrg32k3aM1SubSeq,@object
	.size		mrg32k3aM1SubSeq,(mrg32k3aM2SubSeq - mrg32k3aM1SubSeq)
mrg32k3aM1SubSeq:
        /*0000*/ 	.byte	0x0b, 0xcc, 0xee, 0x04, 0x73, 0x29, 0x8b, 0x6f, 0xf6, 0x53, 0x03, 0xf6, 0x23, 0xf6, 0xea, 0xda
        /* <DEDUP_REMOVED lines=125> */
	.type		mrg32k3aM2SubSeq,@object
	.size		mrg32k3aM2SubSeq,(mrg32k3aM1 - mrg32k3aM2SubSeq)
mrg32k3aM2SubSeq:
        /* <DEDUP_REMOVED lines=126> */
	.type		mrg32k3aM1,@object
	.size		mrg32k3aM1,(mrg32k3aM1Seq - mrg32k3aM1)
mrg32k3aM1:
        /* <DEDUP_REMOVED lines=144> */
	.type		mrg32k3aM1Seq,@object
	.size		mrg32k3aM1Seq,(mrg32k3aM2 - mrg32k3aM1Seq)
mrg32k3aM1Seq:
        /* <DEDUP_REMOVED lines=144> */
	.type		mrg32k3aM2,@object
	.size		mrg32k3aM2,(mrg32k3aM2Seq - mrg32k3aM2)
mrg32k3aM2:
        /* <DEDUP_REMOVED lines=144> */
	.type		mrg32k3aM2Seq,@object
	.size		mrg32k3aM2Seq,(precalc_xorwow_matrix - mrg32k3aM2Seq)
mrg32k3aM2Seq:
        /* <DEDUP_REMOVED lines=144> */
	.type		precalc_xorwow_matrix,@object
	.size		precalc_xorwow_matrix,(precalc_xorwow_offset_matrix - precalc_xorwow_matrix)
precalc_xorwow_matrix:
        /* <DEDUP_REMOVED lines=6400> */
	.type		precalc_xorwow_offset_matrix,@object
	.size		precalc_xorwow_offset_matrix,(.L_1 - precalc_xorwow_offset_matrix)
precalc_xorwow_offset_matrix:
        /* <DEDUP_REMOVED lines=6400> */
.L_1:


//--------------------- .nv.shared.reserved.0     --------------------------
	.section	.nv.shared.reserved.0,"aw",@nobits
	.weak		__nv_reservedSMEM_offset_0_alias
	.size		__nv_reservedSMEM_offset_0_alias, 0, 64
	.other		__nv_reservedSMEM_offset_0_alias,@"STO_CUDA_RESERVED_SHARED STV_DEFAULT"
__nv_reservedSMEM_offset_0_alias:
	.zero		0
	.zero		64


//--------------------- .nv.constant0._Z18calculateOccurancePiS_ --------------------------
	.section	.nv.constant0._Z18calculateOccurancePiS_,"a",@progbits
	.sectionflags	@""
	.align	4
.nv.constant0._Z18calculateOccurancePiS_:
	.zero		912


//--------------------- .nv.constant0._Z10checkPrimePiS_ --------------------------
	.section	.nv.constant0._Z10checkPrimePiS_,"a",@progbits
	.sectionflags	@""
	.align	4
.nv.constant0._Z10checkPrimePiS_:
	.zero		912


//--------------------- .nv.constant0._Z8generatejP17curandStateXORWOWPi --------------------------
	.section	.nv.constant0._Z8generatejP17curandStateXORWOWPi,"a",@progbits
	.sectionflags	@""
	.align	4
.nv.constant0._Z8generatejP17curandStateXORWOWPi:
	.zero		920


//--------------------- SYMBOLS --------------------------

	.type		.nv.reservedSmem.offset0,@object
	.size		.nv.reservedSmem.offset0,0x4
